	.target	sm_90a

	.elftype	@"ET_EXEC"


//--------------------- .note.nv.tkinfo           --------------------------
	.section	.note.nv.tkinfo,"",@"SHT_NOTE"
	.sectionflags	@"SHF_NOTE_NV_TKINFO"
	.tkinfo
        /*0018*/ 	.word	0x00000002
        /*0030*/ 	.string	""
        /*0030*/ 	.string	"ptxas"
        /*0030*/ 	.string	"Cuda compilation tools, release 13.0, V13.0.88"
        /*0030*/ 	.string	"Build cuda_13.0.r13.0/compiler.36424714_0"
        /*0030*/ 	.string	"-arch sm_90a -m 64 "



//--------------------- .note.nv.cuinfo           --------------------------
	.section	.note.nv.cuinfo,"",@"SHT_NOTE"
	.sectionflags	@"SHF_NOTE_NV_CUINFO"
        /*0018*/ 	.short	0x0002
        /*001a*/ 	.short	0x005a
        /*001c*/ 	.short	0x0082
	.zero		2


//--------------------- .nv.info                  --------------------------
	.section	.nv.info,"",@"SHT_CUDA_INFO"
	.align	4


	//----- nvinfo : EIATTR_REGCOUNT
	.align		4
        /*0000*/ 	.byte	0x04, 0x2f
        /*0002*/ 	.short	(.L_15 - .L_14)
	.align		4
.L_14:
        /*0004*/ 	.word	index@(_ZN7cutlass13device_kernelINS_4gemm6kernel13GemmUniversalIN4cute5tupleIJiiiiEEENS1_10collective13CollectiveMmaINS1_34MainloopSm90TmaGmmaWarpSpecializedILi5ENS5_IJNS4_1CILi1EEESB_SB_EEENS1_32KernelTmaWarpSpecializedPingpongEEENS5_IJNSA_ILi64EEESF_NSA_ILi128EEEEEENS_10tfloat32_tENS5_IJlSB_lEEESI_SJ_NS4_8TiledMMAINS4_8MMA_AtomIJNS4_4SM904GMMA29MMA_64x64x8_F32TF32TF32_SS_TNILNSN_7ScaleInE1ELSP_1EEEEEENS4_6LayoutISC_NS5_IJNSA_ILi0EEEST_ST_EEEEENS5_IJNS4_10UnderscoreESW_SW_EEEEENS4_13SM90_TMA_LOADENS4_14ComposedLayoutINS4_7SwizzleILi3ELi4ELi3EEENS4_18smem_ptr_flag_bitsILi32EEENSS_INS5_IJNSA_ILi8EEENSA_ILi32EEEEEENS5_IJS16_SB_EEEEEEEvNS4_8identityESZ_S1A_vS1B_EENS_8epilogue10collective6detail29Sm90TmaWarpSpecializedAdapterINS1E_15DefaultEpilogueISI_SJ_SJ_NS1D_6thread17LinearCombinationISI_Li1EffLNS1I_9ScaleType4KindE0ELNS_15FloatRoundStyleE2ESI_EENS1_15EpilogueDefaultEEEEEvvEEEEvNT_6ParamsE)
        /*0008*/ 	.word	0x000000a8


	//----- nvinfo : EIATTR_FRAME_SIZE
	.align		4
.L_15:
        /*000c*/ 	.byte	0x04, 0x11
        /*000e*/ 	.short	(.L_17 - .L_16)
	.align		4
.L_16:
        /*0010*/ 	.word	index@(_ZN7cutlass13device_kernelINS_4gemm6kernel13GemmUniversalIN4cute5tupleIJiiiiEEENS1_10collective13CollectiveMmaINS1_34MainloopSm90TmaGmmaWarpSpecializedILi5ENS5_IJNS4_1CILi1EEESB_SB_EEENS1_32KernelTmaWarpSpecializedPingpongEEENS5_IJNSA_ILi64EEESF_NSA_ILi128EEEEEENS_10tfloat32_tENS5_IJlSB_lEEESI_SJ_NS4_8TiledMMAINS4_8MMA_AtomIJNS4_4SM904GMMA29MMA_64x64x8_F32TF32TF32_SS_TNILNSN_7ScaleInE1ELSP_1EEEEEENS4_6LayoutISC_NS5_IJNSA_ILi0EEEST_ST_EEEEENS5_IJNS4_10UnderscoreESW_SW_EEEEENS4_13SM90_TMA_LOADENS4_14ComposedLayoutINS4_7SwizzleILi3ELi4ELi3EEENS4_18smem_ptr_flag_bitsILi32EEENSS_INS5_IJNSA_ILi8EEENSA_ILi32EEEEEENS5_IJS16_SB_EEEEEEEvNS4_8identityESZ_S1A_vS1B_EENS_8epilogue10collective6detail29Sm90TmaWarpSpecializedAdapterINS1E_15DefaultEpilogueISI_SJ_SJ_NS1D_6thread17LinearCombinationISI_Li1EffLNS1I_9ScaleType4KindE0ELNS_15FloatRoundStyleE2ESI_EENS1_15EpilogueDefaultEEEEEvvEEEEvNT_6ParamsE)
        /*0014*/ 	.word	0x00000008


	//----- nvinfo : EIATTR_MIN_STACK_SIZE
	.align		4
.L_17:
        /*0018*/ 	.byte	0x04, 0x12
        /*001a*/ 	.short	(.L_19 - .L_18)
	.align		4
.L_18:
        /*001c*/ 	.word	index@(_ZN7cutlass13device_kernelINS_4gemm6kernel13GemmUniversalIN4cute5tupleIJiiiiEEENS1_10collective13CollectiveMmaINS1_34MainloopSm90TmaGmmaWarpSpecializedILi5ENS5_IJNS4_1CILi1EEESB_SB_EEENS1_32KernelTmaWarpSpecializedPingpongEEENS5_IJNSA_ILi64EEESF_NSA_ILi128EEEEEENS_10tfloat32_tENS5_IJlSB_lEEESI_SJ_NS4_8TiledMMAINS4_8MMA_AtomIJNS4_4SM904GMMA29MMA_64x64x8_F32TF32TF32_SS_TNILNSN_7ScaleInE1ELSP_1EEEEEENS4_6LayoutISC_NS5_IJNSA_ILi0EEEST_ST_EEEEENS5_IJNS4_10UnderscoreESW_SW_EEEEENS4_13SM90_TMA_LOADENS4_14ComposedLayoutINS4_7SwizzleILi3ELi4ELi3EEENS4_18smem_ptr_flag_bitsILi32EEENSS_INS5_IJNSA_ILi8EEENSA_ILi32EEEEEENS5_IJS16_SB_EEEEEEEvNS4_8identityESZ_S1A_vS1B_EENS_8epilogue10collective6detail29Sm90TmaWarpSpecializedAdapterINS1E_15DefaultEpilogueISI_SJ_SJ_NS1D_6thread17LinearCombinationISI_Li1EffLNS1I_9ScaleType4KindE0ELNS_15FloatRoundStyleE2ESI_EENS1_15EpilogueDefaultEEEEEvvEEEEvNT_6ParamsE)
        /*0020*/ 	.word	0x00000008
.L_19:


//--------------------- .nv.compat                --------------------------
	.section	.nv.compat,"",@"SHT_CUDA_COMPAT_INFO"
	.align	4
        /*0000*/ 	.byte	0x02, 0x09, 0x01, 0x00, 0x02, 0x02, 0x04, 0x00, 0x02, 0x05, 0x05, 0x00, 0x03, 0x07, 0x01, 0x01
        /*0010*/ 	.byte	0x02, 0x03, 0x01, 0x00, 0x02, 0x06, 0x01, 0x00, 0x04, 0x0b, 0x08, 0x00, 0x00, 0x00, 0x00, 0x00
        /*0020*/ 	.byte	0x00, 0x00, 0x00, 0x00


//--------------------- .nv.info._ZN7cutlass13device_kernelINS_4gemm6kernel13GemmUniversalIN4cute5tupleIJiiiiEEENS1_10collective13CollectiveMmaINS1_34MainloopSm90TmaGmmaWarpSpecializedILi5ENS5_IJNS4_1CILi1EEESB_SB_EEENS1_32KernelTmaWarpSpecializedPingpongEEENS5_IJNSA_ILi64EEESF_NSA_ILi128EEEEEENS_10tfloat32_tENS5_IJlSB_lEEESI_SJ_NS4_8TiledMMAINS4_8MMA_AtomIJNS4_4SM904GMMA29MMA_64x64x8_F32TF32TF32_SS_TNILNSN_7ScaleInE1ELSP_1EEEEEENS4_6LayoutISC_NS5_IJNSA_ILi0EEEST_ST_EEEEENS5_IJNS4_10UnderscoreESW_SW_EEEEENS4_13SM90_TMA_LOADENS4_14ComposedLayoutINS4_7SwizzleILi3ELi4ELi3EEENS4_18smem_ptr_flag_bitsILi32EEENSS_INS5_IJNSA_ILi8EEENSA_ILi32EEEEEENS5_IJS16_SB_EEEEEEEvNS4_8identityESZ_S1A_vS1B_EENS_8epilogue10collective6detail29Sm90TmaWarpSpecializedAdapterINS1E_15DefaultEpilogueISI_SJ_SJ_NS1D_6thread17LinearCombinationISI_Li1EffLNS1I_9ScaleType4KindE0ELNS_15FloatRoundStyleE2ESI_EENS1_15EpilogueDefaultEEEEEvvEEEEvNT_6ParamsE --------------------------
	.section	.nv.info._ZN7cutlass13device_kernelINS_4gemm6kernel13GemmUniversalIN4cute5tupleIJiiiiEEENS1_10collective13CollectiveMmaINS1_34MainloopSm90TmaGmmaWarpSpecializedILi5ENS5_IJNS4_1CILi1EEESB_SB_EEENS1_32KernelTmaWarpSpecializedPingpongEEENS5_IJNSA_ILi64EEESF_NSA_ILi128EEEEEENS_10tfloat32_tENS5_IJlSB_lEEESI_SJ_NS4_8TiledMMAINS4_8MMA_AtomIJNS4_4SM904GMMA29MMA_64x64x8_F32TF32TF32_SS_TNILNSN_7ScaleInE1ELSP_1EEEEEENS4_6LayoutISC_NS5_IJNSA_ILi0EEEST_ST_EEEEENS5_IJNS4_10UnderscoreESW_SW_EEEEENS4_13SM90_TMA_LOADENS4_14ComposedLayoutINS4_7SwizzleILi3ELi4ELi3EEENS4_18smem_ptr_flag_bitsILi32EEENSS_INS5_IJNSA_ILi8EEENSA_ILi32EEEEEENS5_IJS16_SB_EEEEEEEvNS4_8identityESZ_S1A_vS1B_EENS_8epilogue10collective6detail29Sm90TmaWarpSpecializedAdapterINS1E_15DefaultEpilogueISI_SJ_SJ_NS1D_6thread17LinearCombinationISI_Li1EffLNS1I_9ScaleType4KindE0ELNS_15FloatRoundStyleE2ESI_EENS1_15EpilogueDefaultEEEEEvvEEEEvNT_6ParamsE,"",@"SHT_CUDA_INFO"
	.sectionflags	@""
	.align	4


	//----- nvinfo : EIATTR_CUDA_API_VERSION
	.align		4
        /*0000*/ 	.byte	0x04, 0x37
        /*0002*/ 	.short	(.L_21 - .L_20)
.L_20:
        /*0004*/ 	.word	0x00000082


	//----- nvinfo : EIATTR_KPARAM_INFO
	.align		4
.L_21:
        /*0008*/ 	.byte	0x04, 0x17
        /*000a*/ 	.short	(.L_23 - .L_22)
.L_22:
        /*000c*/ 	.word	0x00000000
        /*0010*/ 	.short	0x0000
        /*0012*/ 	.short	0x0070
        /*0014*/ 	.byte	0x00, 0xf0, 0x01, 0x10


	//----- nvinfo : EIATTR_SPARSE_MMA_MASK
	.align		4
.L_23:
        /*0018*/ 	.byte	0x03, 0x50
        /*001a*/ 	.short	0x0000


	//----- nvinfo : EIATTR_MAXREG_COUNT
	.align		4
        /*001c*/ 	.byte	0x03, 0x1b
        /*001e*/ 	.short	0x00a8


	//----- nvinfo : EIATTR_NUM_BARRIERS
	.align		4
        /*0020*/ 	.byte	0x02, 0x4c
        /*0022*/ 	.byte	0x01
	.zero		1


	//----- nvinfo : EIATTR_EXTERNS
	.align		4
        /*0024*/ 	.byte	0x04, 0x0f
        /*0026*/ 	.short	(.L_25 - .L_24)


	//   ....[0]....
	.align		4
.L_24:
        /*0028*/ 	.word	index@(__assertfail)


	//----- nvinfo : EIATTR_ANNOTATIONS
	.align		4
.L_25:
        /*002c*/ 	.byte	0x04, 0x55
        /*002e*/ 	.short	(.L_27 - .L_26)


	//   ....[0]....
.L_26:
        /*0030*/ 	.word	0x00000001
        /*0034*/ 	.byte	0xf0, 0x0a, 0x00, 0x00, 0x01, 0x00, 0x00, 0x00, 0x10, 0x12, 0x00, 0x00, 0x01, 0x00, 0x00, 0x00
        /*0044*/ 	.byte	0x40, 0x4d, 0x00, 0x00, 0x01, 0x00, 0x00, 0x00, 0x00, 0x5b, 0x00, 0x00


	//----- nvinfo : EIATTR_MERCURY_ISA_VERSION
	.align		4
.L_27:
        /*0050*/ 	.byte	0x03, 0x5f
        /*0052*/ 	.short	0x0101


	//----- nvinfo : EIATTR_INT_WARP_WIDE_INSTR_OFFSETS
	.align		4
        /*0054*/ 	.byte	0x04, 0x31
        /*0056*/ 	.short	(.L_29 - .L_28)


	//   ....[0]....
.L_28:
        /*0058*/ 	.word	0x00000410


	//   ....[1]....
        /*005c*/ 	.word	0x00000430


	//   ....[2]....
        /*0060*/ 	.word	0x000004b0


	//   ....[3]....
        /*0064*/ 	.word	0x000004c0


	//   ....[4]....
        /*0068*/ 	.word	0x000004d0


	//   ....[5]....
        /*006c*/ 	.word	0x000004f0


	//   ....[6]....
        /*0070*/ 	.word	0x00000580


	//   ....[7]....
        /*0074*/ 	.word	0x000005a0


	//----- nvinfo : EIATTR_COOP_GROUP_MASK_REGIDS
	.align		4
.L_29:
        /*0078*/ 	.byte	0x04, 0x29
        /*007a*/ 	.short	(.L_31 - .L_30)


	//   ....[0]....
.L_30:
        /*007c*/ 	.word	0xffffffff


	//   ....[1]....
        /*0080*/ 	.word	0xffffffff


	//   ....[2]....
        /*0084*/ 	.word	0xffffffff


	//   ....[3]....
        /*0088*/ 	.word	0xffffffff


	//   ....[4]....
        /*008c*/ 	.word	0xffffffff


	//   ....[5]....
        /*0090*/ 	.word	0xffffffff


	//----- nvinfo : EIATTR_COOP_GROUP_INSTR_OFFSETS
	.align		4
.L_31:
        /*0094*/ 	.byte	0x04, 0x28
        /*0096*/ 	.short	(.L_33 - .L_32)


	//   ....[0]....
.L_32:
        /*0098*/ 	.word	0x00000070


	//   ....[1]....
        /*009c*/ 	.word	0x00000080


	//   ....[2]....
        /*00a0*/ 	.word	0x00000140


	//   ....[3]....
        /*00a4*/ 	.word	0x000002f0


	//   ....[4]....
        /*00a8*/ 	.word	0x00000330


	//   ....[5]....
        /*00ac*/ 	.word	0x00000370


	//----- nvinfo : EIATTR_REG_RECONFIG
	.align		4
.L_33:
        /*00b0*/ 	.byte	0x01, 0x54
	.zero		2


	//----- nvinfo : EIATTR_SYSCALL_OFFSETS
	.align		4
        /*00b4*/ 	.byte	0x04, 0x46
        /*00b6*/ 	.short	(.L_35 - .L_34)


	//   ....[0]....
.L_34:
        /*00b8*/ 	.word	0x00001710


	//----- nvinfo : EIATTR_MBARRIER_INSTR_OFFSETS
	.align		4
.L_35:
        /*00bc*/ 	.byte	0x04, 0x39
        /*00be*/ 	.short	(.L_37 - .L_36)


	//   ....[0]....
.L_36:
        /*00c0*/ 	.word	0x00000240
        /*00c4*/ 	.word	0x000000ff
        /*00c8*/ 	.word	0x00000000
        /*00cc*/ 	.short	0x0100
        /*00ce*/ 	.byte	0x08
	.zero		1


	//   ....[1]....
        /*00d0*/ 	.word	0x00000250
        /*00d4*/ 	.word	0x000000ff
        /*00d8*/ 	.word	0x00000028
        /*00dc*/ 	.short	0x0100
        /*00de*/ 	.byte	0x08
	.zero		1


	//   ....[2]....
        /*00e0*/ 	.word	0x00000260
        /*00e4*/ 	.word	0x000000ff
        /*00e8*/ 	.word	0x00000008
        /*00ec*/ 	.short	0x0100
        /*00ee*/ 	.byte	0x08
	.zero		1


	//   ....[3]....
        /*00f0*/ 	.word	0x00000270
        /*00f4*/ 	.word	0x000000ff
        /*00f8*/ 	.word	0x00000030
        /*00fc*/ 	.short	0x0100
        /*00fe*/ 	.byte	0x08
	.zero		1


	//   ....[4]....
        /*0100*/ 	.word	0x00000280
        /*0104*/ 	.word	0x000000ff
        /*0108*/ 	.word	0x00000010
        /*010c*/ 	.short	0x0100
        /*010e*/ 	.byte	0x08
	.zero		1


	//   ....[5]....
        /*0110*/ 	.word	0x00000290
        /*0114*/ 	.word	0x000000ff
        /*0118*/ 	.word	0x00000038
        /*011c*/ 	.short	0x0100
        /*011e*/ 	.byte	0x08
	.zero		1


	//   ....[6]....
        /*0120*/ 	.word	0x000002a0
        /*0124*/ 	.word	0x000000ff
        /*0128*/ 	.word	0x00000018
        /*012c*/ 	.short	0x0100
        /*012e*/ 	.byte	0x08
	.zero		1


	//   ....[7]....
        /*0130*/ 	.word	0x000002b0
        /*0134*/ 	.word	0x000000ff
        /*0138*/ 	.word	0x00000040
        /*013c*/ 	.short	0x0100
        /*013e*/ 	.byte	0x08
	.zero		1


	//   ....[8]....
        /*0140*/ 	.word	0x000002c0
        /*0144*/ 	.word	0x000000ff
        /*0148*/ 	.word	0x00000020
        /*014c*/ 	.short	0x0100
        /*014e*/ 	.byte	0x08
	.zero		1


	//   ....[9]....
        /*0150*/ 	.word	0x000002d0
        /*0154*/ 	.word	0x000000ff
        /*0158*/ 	.word	0x00000048
        /*015c*/ 	.short	0x0100
        /*015e*/ 	.byte	0x08
	.zero		1


	//   ....[10]....
        /*0160*/ 	.word	0x000005e0
        /*0164*/ 	.word	0x000000ff
        /*0168*/ 	.word	0x00000080
        /*016c*/ 	.short	0x0100
        /*016e*/ 	.byte	0x08
	.zero		1


	//   ....[11]....
        /*0170*/ 	.word	0x00000650
        /*0174*/ 	.word	0x000000ff
        /*0178*/ 	.word	0x00000088
        /*017c*/ 	.short	0x0100
        /*017e*/ 	.byte	0x08
	.zero		1


	//   ....[12]....
        /*0180*/ 	.word	0x00000670
        /*0184*/ 	.word	0x000000ff
        /*0188*/ 	.word	0x00000060
        /*018c*/ 	.short	0x0100
        /*018e*/ 	.byte	0x09
	.zero		1


	//   ....[13]....
        /*0190*/ 	.word	0x00000680
        /*0194*/ 	.word	0x000000ff
        /*0198*/ 	.word	0x00000068
        /*019c*/ 	.short	0x0100
        /*019e*/ 	.byte	0x09
	.zero		1


	//   ....[14]....
        /*01a0*/ 	.word	0x00000690
        /*01a4*/ 	.word	0x000000ff
        /*01a8*/ 	.word	0x00000070
        /*01ac*/ 	.short	0x0100
        /*01ae*/ 	.byte	0x09
	.zero		1


	//   ....[15]....
        /*01b0*/ 	.word	0x000006a0
        /*01b4*/ 	.word	0x000000ff
        /*01b8*/ 	.word	0x00000078
        /*01bc*/ 	.short	0x0100
        /*01be*/ 	.byte	0x09
	.zero		1


	//   ....[16]....
        /*01c0*/ 	.word	0x000015d0
        /*01c4*/ 	.word	0x000000ff
        /*01c8*/ 	.word	0xfffffff8
        /*01cc*/ 	.short	0x010a
        /*01ce*/ 	.byte	0x2b
	.zero		1


	//   ....[17]....
        /*01d0*/ 	.word	0x00001790
        /*01d4*/ 	.word	0x00000003
        /*01d8*/ 	.word	0x00000000
        /*01dc*/ 	.short	0x010a
        /*01de*/ 	.byte	0x3f
	.zero		1


	//   ....[18]....
        /*01e0*/ 	.word	0x000017d0
        /*01e4*/ 	.word	0x00000003
        /*01e8*/ 	.word	0x00000000
        /*01ec*/ 	.short	0x010a
        /*01ee*/ 	.byte	0x3f
	.zero		1


	//   ....[19]....
        /*01f0*/ 	.word	0x00002010
        /*01f4*/ 	.word	0x000000ff
        /*01f8*/ 	.word	0x00000000
        /*01fc*/ 	.short	0x010a
        /*01fe*/ 	.byte	0x06
	.zero		1


	//   ....[20]....
        /*0200*/ 	.word	0x00002050
        /*0204*/ 	.word	0x000000ff
        /*0208*/ 	.word	0x00000000
        /*020c*/ 	.short	0x010a
        /*020e*/ 	.byte	0x06
	.zero		1


	//   ....[21]....
        /*0210*/ 	.word	0x000027f0
        /*0214*/ 	.word	0x000000ff
        /*0218*/ 	.word	0x00000000
        /*021c*/ 	.short	0x0101
        /*021e*/ 	.byte	0x06
	.zero		1


	//   ....[22]....
        /*0220*/ 	.word	0x000028f0
        /*0224*/ 	.word	0x00000003
        /*0228*/ 	.word	0x00000000
        /*022c*/ 	.short	0x0101
        /*022e*/ 	.byte	0x29
	.zero		1


	//   ....[23]....
        /*0230*/ 	.word	0x000029c0
        /*0234*/ 	.word	0x000000ff
        /*0238*/ 	.word	0x00000000
        /*023c*/ 	.short	0x0101
        /*023e*/ 	.byte	0x06
	.zero		1


	//   ....[24]....
        /*0240*/ 	.word	0x00002a30
        /*0244*/ 	.word	0x000000ff
        /*0248*/ 	.word	0x00000008
        /*024c*/ 	.short	0x010a
        /*024e*/ 	.byte	0x2b
	.zero		1


	//   ....[25]....
        /*0250*/ 	.word	0x00004d80
        /*0254*/ 	.word	0x00000000
        /*0258*/ 	.word	0x00000000
        /*025c*/ 	.short	0x0101
        /*025e*/ 	.byte	0x29
	.zero		1


	//   ....[26]....
        /*0260*/ 	.word	0x00005670
        /*0264*/ 	.word	0x0000000b
        /*0268*/ 	.word	0x00000028
        /*026c*/ 	.short	0x010a
        /*026e*/ 	.byte	0x3f
	.zero		1


	//   ....[27]....
        /*0270*/ 	.word	0x00005c30
        /*0274*/ 	.word	0x00000006
        /*0278*/ 	.word	0x00000088
        /*027c*/ 	.short	0x0101
        /*027e*/ 	.byte	0x3f
	.zero		1


	//   ....[28]....
        /*0280*/ 	.word	0x00006350
        /*0284*/ 	.word	0x00000007
        /*0288*/ 	.word	0x00000000
        /*028c*/ 	.short	0x010a
        /*028e*/ 	.byte	0x3f
	.zero		1


	//   ....[29]....
        /*0290*/ 	.word	0x000063d0
        /*0294*/ 	.word	0x00000006
        /*0298*/ 	.word	0x00000000
        /*029c*/ 	.short	0x010a
        /*029e*/ 	.byte	0x3f
	.zero		1


	//   ....[30]....
        /*02a0*/ 	.word	0x00006460
        /*02a4*/ 	.word	0x00000007
        /*02a8*/ 	.word	0x00000000
        /*02ac*/ 	.short	0x010a
        /*02ae*/ 	.byte	0x3f
	.zero		1


	//   ....[31]....
        /*02b0*/ 	.word	0x000064f0
        /*02b4*/ 	.word	0x00000006
        /*02b8*/ 	.word	0x00000000
        /*02bc*/ 	.short	0x010a
        /*02be*/ 	.byte	0x3f
	.zero		1


	//   ....[32]....
        /*02c0*/ 	.word	0x00006580
        /*02c4*/ 	.word	0x00000005
        /*02c8*/ 	.word	0x00000000
        /*02cc*/ 	.short	0x010a
        /*02ce*/ 	.byte	0x3f
	.zero		1


	//   ....[33]....
        /*02d0*/ 	.word	0x000065f0
        /*02d4*/ 	.word	0x00000003
        /*02d8*/ 	.word	0xfffffff8
        /*02dc*/ 	.short	0x010a
        /*02de*/ 	.byte	0x3f
	.zero		1


	//   ....[34]....
        /*02e0*/ 	.word	0x00006640
        /*02e4*/ 	.word	0x00000003
        /*02e8*/ 	.word	0x00000000
        /*02ec*/ 	.short	0x010a
        /*02ee*/ 	.byte	0x3f
	.zero		1


	//   ....[35]....
        /*02f0*/ 	.word	0x000066a0
        /*02f4*/ 	.word	0x00000004
        /*02f8*/ 	.word	0x00000000
        /*02fc*/ 	.short	0x010a
        /*02fe*/ 	.byte	0x3f
	.zero		1


	//   ....[36]....
        /*0300*/ 	.word	0x00006700
        /*0304*/ 	.word	0x00000003
        /*0308*/ 	.word	0x00000008
        /*030c*/ 	.short	0x010a
        /*030e*/ 	.byte	0x3f
	.zero		1


	//   ....[37]....
        /*0310*/ 	.word	0x000067d0
        /*0314*/ 	.word	0x0000000b
        /*0318*/ 	.word	0x00000028
        /*031c*/ 	.short	0x010a
        /*031e*/ 	.byte	0x3f
	.zero		1


	//   ....[38]....
        /*0320*/ 	.word	0x000068a0
        /*0324*/ 	.word	0x00000007
        /*0328*/ 	.word	0x00000000
        /*032c*/ 	.short	0x010a
        /*032e*/ 	.byte	0x3f
	.zero		1


	//   ....[39]....
        /*0330*/ 	.word	0x000068f0
        /*0334*/ 	.word	0x00000006
        /*0338*/ 	.word	0x00000000
        /*033c*/ 	.short	0x010a
        /*033e*/ 	.byte	0x3f
	.zero		1


	//   ....[40]....
        /*0340*/ 	.word	0x00006940
        /*0344*/ 	.word	0x00000007
        /*0348*/ 	.word	0x00000000
        /*034c*/ 	.short	0x010a
        /*034e*/ 	.byte	0x3f
	.zero		1


	//   ....[41]....
        /*0350*/ 	.word	0x00006990
        /*0354*/ 	.word	0x00000006
        /*0358*/ 	.word	0x00000000
        /*035c*/ 	.short	0x010a
        /*035e*/ 	.byte	0x3f
	.zero		1


	//----- nvinfo : EIATTR_NUM_MBARRIERS
	.align		4
.L_37:
        /*0360*/ 	.byte	0x03, 0x38
        /*0362*/ 	.short	0x0010


	//----- nvinfo : EIATTR_EXIT_INSTR_OFFSETS
	.align		4
        /*0364*/ 	.byte	0x04, 0x1c
        /*0366*/ 	.short	(.L_39 - .L_38)


	//   ....[0]....
.L_38:
        /*0368*/ 	.word	0x000011a0


	//   ....[1]....
        /*036c*/ 	.word	0x00001200


	//   ....[2]....
        /*0370*/ 	.word	0x000053a0


	//   ....[3]....
        /*0374*/ 	.word	0x000053d0


	//   ....[4]....
        /*0378*/ 	.word	0x000065d0


	//----- nvinfo : EIATTR_MAX_THREADS
	.align		4
.L_39:
        /*037c*/ 	.byte	0x04, 0x05
        /*037e*/ 	.short	(.L_41 - .L_40)
.L_40:
        /*0380*/ 	.word	0x00000180
        /*0384*/ 	.word	0x00000001
        /*0388*/ 	.word	0x00000001


	//----- nvinfo : EIATTR_CRS_STACK_SIZE
	.align		4
.L_41:
        /*038c*/ 	.byte	0x04, 0x1e
        /*038e*/ 	.short	(.L_43 - .L_42)
.L_42:
        /*0390*/ 	.word	0x00000000


	//----- nvinfo : EIATTR_CBANK_PARAM_SIZE
	.align		4
.L_43:
        /*0394*/ 	.byte	0x03, 0x19
        /*0396*/ 	.short	0x0470


	//----- nvinfo : EIATTR_PARAM_CBANK
	.align		4
        /*0398*/ 	.byte	0x04, 0x0a
        /*039a*/ 	.short	(.L_45 - .L_44)
	.align		4
.L_44:
        /*039c*/ 	.word	index@(.nv.constant0._ZN7cutlass13device_kernelINS_4gemm6kernel13GemmUniversalIN4cute5tupleIJiiiiEEENS1_10collective13CollectiveMmaINS1_34MainloopSm90TmaGmmaWarpSpecializedILi5ENS5_IJNS4_1CILi1EEESB_SB_EEENS1_32KernelTmaWarpSpecializedPingpongEEENS5_IJNSA_ILi64EEESF_NSA_ILi128EEEEEENS_10tfloat32_tENS5_IJlSB_lEEESI_SJ_NS4_8TiledMMAINS4_8MMA_AtomIJNS4_4SM904GMMA29MMA_64x64x8_F32TF32TF32_SS_TNILNSN_7ScaleInE1ELSP_1EEEEEENS4_6LayoutISC_NS5_IJNSA_ILi0EEEST_ST_EEEEENS5_IJNS4_10UnderscoreESW_SW_EEEEENS4_13SM90_TMA_LOADENS4_14ComposedLayoutINS4_7SwizzleILi3ELi4ELi3EEENS4_18smem_ptr_flag_bitsILi32EEENSS_INS5_IJNSA_ILi8EEENSA_ILi32EEEEEENS5_IJS16_SB_EEEEEEEvNS4_8identityESZ_S1A_vS1B_EENS_8epilogue10collective6detail29Sm90TmaWarpSpecializedAdapterINS1E_15DefaultEpilogueISI_SJ_SJ_NS1D_6thread17LinearCombinationISI_Li1EffLNS1I_9ScaleType4KindE0ELNS_15FloatRoundStyleE2ESI_EENS1_15EpilogueDefaultEEEEEvvEEEEvNT_6ParamsE)
        /*03a0*/ 	.short	0x0210
        /*03a2*/ 	.short	0x0470


	//----- nvinfo : EIATTR_SW_WAR
	.align		4
.L_45:
        /*03a4*/ 	.byte	0x04, 0x36
        /*03a6*/ 	.short	(.L_47 - .L_46)
.L_46:
        /*03a8*/ 	.word	0x00000008
.L_47:


//--------------------- .nv.callgraph             --------------------------
	.section	.nv.callgraph,"",@"SHT_CUDA_CALLGRAPH"
	.align	4
	.sectionentsize	8
	.align		4
        /*0000*/ 	.word	0x00000000
	.align		4
        /*0004*/ 	.word	0xffffffff
	.align		4
        /*0008*/ 	.word	index@(_ZN7cutlass13device_kernelINS_4gemm6kernel13GemmUniversalIN4cute5tupleIJiiiiEEENS1_10collective13CollectiveMmaINS1_34MainloopSm90TmaGmmaWarpSpecializedILi5ENS5_IJNS4_1CILi1EEESB_SB_EEENS1_32KernelTmaWarpSpecializedPingpongEEENS5_IJNSA_ILi64EEESF_NSA_ILi128EEEEEENS_10tfloat32_tENS5_IJlSB_lEEESI_SJ_NS4_8TiledMMAINS4_8MMA_AtomIJNS4_4SM904GMMA29MMA_64x64x8_F32TF32TF32_SS_TNILNSN_7ScaleInE1ELSP_1EEEEEENS4_6LayoutISC_NS5_IJNSA_ILi0EEEST_ST_EEEEENS5_IJNS4_10UnderscoreESW_SW_EEEEENS4_13SM90_TMA_LOADENS4_14ComposedLayoutINS4_7SwizzleILi3ELi4ELi3EEENS4_18smem_ptr_flag_bitsILi32EEENSS_INS5_IJNSA_ILi8EEENSA_ILi32EEEEEENS5_IJS16_SB_EEEEEEEvNS4_8identityESZ_S1A_vS1B_EENS_8epilogue10collective6detail29Sm90TmaWarpSpecializedAdapterINS1E_15DefaultEpilogueISI_SJ_SJ_NS1D_6thread17LinearCombinationISI_Li1EffLNS1I_9ScaleType4KindE0ELNS_15FloatRoundStyleE2ESI_EENS1_15EpilogueDefaultEEEEEvvEEEEvNT_6ParamsE)
	.align		4
        /*000c*/ 	.word	index@(__assertfail)
	.align		4
        /*0010*/ 	.word	0x00000000
	.align		4
        /*0014*/ 	.word	0xfffffffe
	.align		4
        /*0018*/ 	.word	0x00000000
	.align		4
        /*001c*/ 	.word	0xfffffffd
	.align		4
        /*0020*/ 	.word	0x00000000
	.align		4
        /*0024*/ 	.word	0xfffffffc


//--------------------- .nv.constant4             --------------------------
	.section	.nv.constant4,"a",@progbits
	.align	8
	.align		8
.nv.constant4:
        /*0000*/ 	.dword	__assertfail
	.align		8
        /*0008*/ 	.dword	__unnamed_1
	.align		8
        /*0010*/ 	.dword	_ZN39_INTERNAL_2367248a_4_k_cu_2c3457d4_60024cuda3std3__45__cpo5beginE
	.align		8
        /*0018*/ 	.dword	_ZN39_INTERNAL_2367248a_4_k_cu_2c3457d4_60024cuda3std3__45__cpo3endE
	.align		8
        /*0020*/ 	.dword	_ZN39_INTERNAL_2367248a_4_k_cu_2c3457d4_60024cuda3std3__45__cpo6cbeginE
	.align		8
        /*0028*/ 	.dword	_ZN39_INTERNAL_2367248a_4_k_cu_2c3457d4_60024cuda3std3__45__cpo4cendE
	.align		8
        /*0030*/ 	.dword	_ZN39_INTERNAL_2367248a_4_k_cu_2c3457d4_60024cuda3std3__441_GLOBAL__N__2367248a_4_k_cu_2c3457d4_60026ignoreE
	.align		8
        /*0038*/ 	.dword	_ZN39_INTERNAL_2367248a_4_k_cu_2c3457d4_60024cuda3std3__419piecewise_constructE
	.align		8
        /*0040*/ 	.dword	_ZN39_INTERNAL_2367248a_4_k_cu_2c3457d4_60024cuda3std3__48in_placeE
	.align		8
        /*0048*/ 	.dword	_ZN39_INTERNAL_2367248a_4_k_cu_2c3457d4_60024cuda3std6ranges3__45__cpo4swapE
	.align		8
        /*0050*/ 	.dword	_ZN39_INTERNAL_2367248a_4_k_cu_2c3457d4_60024cuda3std6ranges3__45__cpo9iter_moveE
	.align		8
        /*0058*/ 	.dword	_ZN39_INTERNAL_2367248a_4_k_cu_2c3457d4_60024cute7productE
	.align		8
        /*0060*/ 	.dword	_ZN39_INTERNAL_2367248a_4_k_cu_2c3457d4_60024cute1_E
	.align		8
        /*0068*/ 	.dword	$str$22
	.align		8
        /*0070*/ 	.dword	$str$23


//--------------------- .text._ZN7cutlass13device_kernelINS_4gemm6kernel13GemmUniversalIN4cute5tupleIJiiiiEEENS1_10collective13CollectiveMmaINS1_34MainloopSm90TmaGmmaWarpSpecializedILi5ENS5_IJNS4_1CILi1EEESB_SB_EEENS1_32KernelTmaWarpSpecializedPingpongEEENS5_IJNSA_ILi64EEESF_NSA_ILi128EEEEEENS_10tfloat32_tENS5_IJlSB_lEEESI_SJ_NS4_8TiledMMAINS4_8MMA_AtomIJNS4_4SM904GMMA29MMA_64x64x8_F32TF32TF32_SS_TNILNSN_7ScaleInE1ELSP_1EEEEEENS4_6LayoutISC_NS5_IJNSA_ILi0EEEST_ST_EEEEENS5_IJNS4_10UnderscoreESW_SW_EEEEENS4_13SM90_TMA_LOADENS4_14ComposedLayoutINS4_7SwizzleILi3ELi4ELi3EEENS4_18smem_ptr_flag_bitsILi32EEENSS_INS5_IJNSA_ILi8EEENSA_ILi32EEEEEENS5_IJS16_SB_EEEEEEEvNS4_8identityESZ_S1A_vS1B_EENS_8epilogue10collective6detail29Sm90TmaWarpSpecializedAdapterINS1E_15DefaultEpilogueISI_SJ_SJ_NS1D_6thread17LinearCombinationISI_Li1EffLNS1I_9ScaleType4KindE0ELNS_15FloatRoundStyleE2ESI_EENS1_15EpilogueDefaultEEEEEvvEEEEvNT_6ParamsE --------------------------
	.section	.text._ZN7cutlass13device_kernelINS_4gemm6kernel13GemmUniversalIN4cute5tupleIJiiiiEEENS1_10collective13CollectiveMmaINS1_34MainloopSm90TmaGmmaWarpSpecializedILi5ENS5_IJNS4_1CILi1EEESB_SB_EEENS1_32KernelTmaWarpSpecializedPingpongEEENS5_IJNSA_ILi64EEESF_NSA_ILi128EEEEEENS_10tfloat32_tENS5_IJlSB_lEEESI_SJ_NS4_8TiledMMAINS4_8MMA_AtomIJNS4_4SM904GMMA29MMA_64x64x8_F32TF32TF32_SS_TNILNSN_7ScaleInE1ELSP_1EEEEEENS4_6LayoutISC_NS5_IJNSA_ILi0EEEST_ST_EEEEENS5_IJNS4_10UnderscoreESW_SW_EEEEENS4_13SM90_TMA_LOADENS4_14ComposedLayoutINS4_7SwizzleILi3ELi4ELi3EEENS4_18smem_ptr_flag_bitsILi32EEENSS_INS5_IJNSA_ILi8EEENSA_ILi32EEEEEENS5_IJS16_SB_EEEEEEEvNS4_8identityESZ_S1A_vS1B_EENS_8epilogue10collective6detail29Sm90TmaWarpSpecializedAdapterINS1E_15DefaultEpilogueISI_SJ_SJ_NS1D_6thread17LinearCombinationISI_Li1EffLNS1I_9ScaleType4KindE0ELNS_15FloatRoundStyleE2ESI_EENS1_15EpilogueDefaultEEEEEvvEEEEvNT_6ParamsE,"ax",@progbits
	.align	128
.text._ZN7cutlass13device_kernelINS_4gemm6kernel13GemmUniversalIN4cute5tupleIJiiiiEEENS1_10collective13CollectiveMmaINS1_34MainloopSm90TmaGmmaWarpSpecializedILi5ENS5_IJNS4_1CILi1EEESB_SB_EEENS1_32KernelTmaWarpSpecializedPingpongEEENS5_IJNSA_ILi64EEESF_NSA_ILi128EEEEEENS_10tfloat32_tENS5_IJlSB_lEEESI_SJ_NS4_8TiledMMAINS4_8MMA_AtomIJNS4_4SM904GMMA29MMA_64x64x8_F32TF32TF32_SS_TNILNSN_7ScaleInE1ELSP_1EEEEEENS4_6LayoutISC_NS5_IJNSA_ILi0EEEST_ST_EEEEENS5_IJNS4_10UnderscoreESW_SW_EEEEENS4_13SM90_TMA_LOADENS4_14ComposedLayoutINS4_7SwizzleILi3ELi4ELi3EEENS4_18smem_ptr_flag_bitsILi32EEENSS_INS5_IJNSA_ILi8EEENSA_ILi32EEEEEENS5_IJS16_SB_EEEEEEEvNS4_8identityESZ_S1A_vS1B_EENS_8epilogue10collective6detail29Sm90TmaWarpSpecializedAdapterINS1E_15DefaultEpilogueISI_SJ_SJ_NS1D_6thread17LinearCombinationISI_Li1EffLNS1I_9ScaleType4KindE0ELNS_15FloatRoundStyleE2ESI_EENS1_15EpilogueDefaultEEEEEvvEEEEvNT_6ParamsE:
        .type           _ZN7cutlass13device_kernelINS_4gemm6kernel13GemmUniversalIN4cute5tupleIJiiiiEEENS1_10collective13CollectiveMmaINS1_34MainloopSm90TmaGmmaWarpSpecializedILi5ENS5_IJNS4_1CILi1EEESB_SB_EEENS1_32KernelTmaWarpSpecializedPingpongEEENS5_IJNSA_ILi64EEESF_NSA_ILi128EEEEEENS_10tfloat32_tENS5_IJlSB_lEEESI_SJ_NS4_8TiledMMAINS4_8MMA_AtomIJNS4_4SM904GMMA29MMA_64x64x8_F32TF32TF32_SS_TNILNSN_7ScaleInE1ELSP_1EEEEEENS4_6LayoutISC_NS5_IJNSA_ILi0EEEST_ST_EEEEENS5_IJNS4_10UnderscoreESW_SW_EEEEENS4_13SM90_TMA_LOADENS4_14ComposedLayoutINS4_7SwizzleILi3ELi4ELi3EEENS4_18smem_ptr_flag_bitsILi32EEENSS_INS5_IJNSA_ILi8EEENSA_ILi32EEEEEENS5_IJS16_SB_EEEEEEEvNS4_8identityESZ_S1A_vS1B_EENS_8epilogue10collective6detail29Sm90TmaWarpSpecializedAdapterINS1E_15DefaultEpilogueISI_SJ_SJ_NS1D_6thread17LinearCombinationISI_Li1EffLNS1I_9ScaleType4KindE0ELNS_15FloatRoundStyleE2ESI_EENS1_15EpilogueDefaultEEEEEvvEEEEvNT_6ParamsE,@function
        .size           _ZN7cutlass13device_kernelINS_4gemm6kernel13GemmUniversalIN4cute5tupleIJiiiiEEENS1_10collective13CollectiveMmaINS1_34MainloopSm90TmaGmmaWarpSpecializedILi5ENS5_IJNS4_1CILi1EEESB_SB_EEENS1_32KernelTmaWarpSpecializedPingpongEEENS5_IJNSA_ILi64EEESF_NSA_ILi128EEEEEENS_10tfloat32_tENS5_IJlSB_lEEESI_SJ_NS4_8TiledMMAINS4_8MMA_AtomIJNS4_4SM904GMMA29MMA_64x64x8_F32TF32TF32_SS_TNILNSN_7ScaleInE1ELSP_1EEEEEENS4_6LayoutISC_NS5_IJNSA_ILi0EEEST_ST_EEEEENS5_IJNS4_10UnderscoreESW_SW_EEEEENS4_13SM90_TMA_LOADENS4_14ComposedLayoutINS4_7SwizzleILi3ELi4ELi3EEENS4_18smem_ptr_flag_bitsILi32EEENSS_INS5_IJNSA_ILi8EEENSA_ILi32EEEEEENS5_IJS16_SB_EEEEEEEvNS4_8identityESZ_S1A_vS1B_EENS_8epilogue10collective6detail29Sm90TmaWarpSpecializedAdapterINS1E_15DefaultEpilogueISI_SJ_SJ_NS1D_6thread17LinearCombinationISI_Li1EffLNS1I_9ScaleType4KindE0ELNS_15FloatRoundStyleE2ESI_EENS1_15EpilogueDefaultEEEEEvvEEEEvNT_6ParamsE,(.L_x_135 - _ZN7cutlass13device_kernelINS_4gemm6kernel13GemmUniversalIN4cute5tupleIJiiiiEEENS1_10collective13CollectiveMmaINS1_34MainloopSm90TmaGmmaWarpSpecializedILi5ENS5_IJNS4_1CILi1EEESB_SB_EEENS1_32KernelTmaWarpSpecializedPingpongEEENS5_IJNSA_ILi64EEESF_NSA_ILi128EEEEEENS_10tfloat32_tENS5_IJlSB_lEEESI_SJ_NS4_8TiledMMAINS4_8MMA_AtomIJNS4_4SM904GMMA29MMA_64x64x8_F32TF32TF32_SS_TNILNSN_7ScaleInE1ELSP_1EEEEEENS4_6LayoutISC_NS5_IJNSA_ILi0EEEST_ST_EEEEENS5_IJNS4_10UnderscoreESW_SW_EEEEENS4_13SM90_TMA_LOADENS4_14ComposedLayoutINS4_7SwizzleILi3ELi4ELi3EEENS4_18smem_ptr_flag_bitsILi32EEENSS_INS5_IJNSA_ILi8EEENSA_ILi32EEEEEENS5_IJS16_SB_EEEEEEEvNS4_8identityESZ_S1A_vS1B_EENS_8epilogue10collective6detail29Sm90TmaWarpSpecializedAdapterINS1E_15DefaultEpilogueISI_SJ_SJ_NS1D_6thread17LinearCombinationISI_Li1EffLNS1I_9ScaleType4KindE0ELNS_15FloatRoundStyleE2ESI_EENS1_15EpilogueDefaultEEEEEvvEEEEvNT_6ParamsE)
        .other          _ZN7cutlass13device_kernelINS_4gemm6kernel13GemmUniversalIN4cute5tupleIJiiiiEEENS1_10collective13CollectiveMmaINS1_34MainloopSm90TmaGmmaWarpSpecializedILi5ENS5_IJNS4_1CILi1EEESB_SB_EEENS1_32KernelTmaWarpSpecializedPingpongEEENS5_IJNSA_ILi64EEESF_NSA_ILi128EEEEEENS_10tfloat32_tENS5_IJlSB_lEEESI_SJ_NS4_8TiledMMAINS4_8MMA_AtomIJNS4_4SM904GMMA29MMA_64x64x8_F32TF32TF32_SS_TNILNSN_7ScaleInE1ELSP_1EEEEEENS4_6LayoutISC_NS5_IJNSA_ILi0EEEST_ST_EEEEENS5_IJNS4_10UnderscoreESW_SW_EEEEENS4_13SM90_TMA_LOADENS4_14ComposedLayoutINS4_7SwizzleILi3ELi4ELi3EEENS4_18smem_ptr_flag_bitsILi32EEENSS_INS5_IJNSA_ILi8EEENSA_ILi32EEEEEENS5_IJS16_SB_EEEEEEEvNS4_8identityESZ_S1A_vS1B_EENS_8epilogue10collective6detail29Sm90TmaWarpSpecializedAdapterINS1E_15DefaultEpilogueISI_SJ_SJ_NS1D_6thread17LinearCombinationISI_Li1EffLNS1I_9ScaleType4KindE0ELNS_15FloatRoundStyleE2ESI_EENS1_15EpilogueDefaultEEEEEvvEEEEvNT_6ParamsE,@"STO_CUDA_ENTRY STV_DEFAULT"
_ZN7cutlass13device_kernelINS_4gemm6kernel13GemmUniversalIN4cute5tupleIJiiiiEEENS1_10collective13CollectiveMmaINS1_34MainloopSm90TmaGmmaWarpSpecializedILi5ENS5_IJNS4_1CILi1EEESB_SB_EEENS1_32KernelTmaWarpSpecializedPingpongEEENS5_IJNSA_ILi64EEESF_NSA_ILi128EEEEEENS_10tfloat32_tENS5_IJlSB_lEEESI_SJ_NS4_8TiledMMAINS4_8MMA_AtomIJNS4_4SM904GMMA29MMA_64x64x8_F32TF32TF32_SS_TNILNSN_7ScaleInE1ELSP_1EEEEEENS4_6LayoutISC_NS5_IJNSA_ILi0EEEST_ST_EEEEENS5_IJNS4_10UnderscoreESW_SW_EEEEENS4_13SM90_TMA_LOADENS4_14ComposedLayoutINS4_7SwizzleILi3ELi4ELi3EEENS4_18smem_ptr_flag_bitsILi32EEENSS_INS5_IJNSA_ILi8EEENSA_ILi32EEEEEENS5_IJS16_SB_EEEEEEEvNS4_8identityESZ_S1A_vS1B_EENS_8epilogue10collective6detail29Sm90TmaWarpSpecializedAdapterINS1E_15DefaultEpilogueISI_SJ_SJ_NS1D_6thread17LinearCombinationISI_Li1EffLNS1I_9ScaleType4KindE0ELNS_15FloatRoundStyleE2ESI_EENS1_15EpilogueDefaultEEEEEvvEEEEvNT_6ParamsE:
[----:B------:R-:W0:Y:S02]  /*0000*/  LDC R1, c[0x0][0x28] ;  /* 0x00000a00ff017b82 */ /* 0x000e240000000800 */
[----:B0-----:R-:W-:Y:S01]  /*0010*/  VIADD R1, R1, 0xfffffff8 ;  /* 0xfffffff801017836 */ /* 0x001fe20000000000 */
[----:B------:R-:W0:Y:S01]  /*0020*/  S2R R4, SR_TID.X ;  /* 0x0000000000047919 */ /* 0x000e220000002100 */
[----:B------:R-:W-:Y:S01]  /*0030*/  ELECT P0, URZ, PT ;  /* 0x00000000003f782f */ /* 0x000fe20003800000 */
[----:B------:R-:W-:Y:S01]  /*0040*/  BSSY B0, `(.L_x_0) ;  /* 0x000000f000007945 */ /* 0x000fe20003800000 */
[--C-:B0-----:R-:W-:Y:S02]  /*0050*/  SHF.R.U32.HI R0, RZ, 0x5, R4.reuse ;  /* 0x00000005ff007819 */ /* 0x101fe40000011604 */
[----:B------:R-:W-:-:S03]  /*0060*/  SHF.R.U32.HI R5, RZ, 0x7, R4 ;  /* 0x00000007ff057819 */ /* 0x000fc60000011604 */
[----:B------:R-:W0:Y:S04]  /*0070*/  SHFL.IDX PT, R2, R0, RZ, 0x1f ;  /* 0x00001fff00027589 */ /* 0x000e2800000e0000 */
[----:B------:R1:W2:Y:S01]  /*0080*/  SHFL.IDX PT, R7, R5, RZ, 0x1f ;  /* 0x00001fff05077589 */ /* 0x0002a200000e0000 */
[----:B0-----:R-:W-:-:S13]  /*0090*/  ISETP.NE.OR P0, PT, R2, RZ, !P0 ;  /* 0x000000ff0200720c */ /* 0x001fda0004705670 */
[----:B-12---:R-:W-:Y:S05]  /*00a0*/  @P0 BRA `(.L_x_1) ;  /* 0x0000000000200947 */ /* 0x006fea0003800000 */
[----:B------:R-:W-:Y:S02]  /*00b0*/  ULDC.64 UR4, c[0x0][0x198] ;  /* 0x0000660000047ab9 */ /* 0x000fe40000000a00 */
[----:B------:R-:W-:Y:S02]  /*00c0*/  UIADD3 UR6, UP0, UR4, 0xf0, URZ ;  /* 0x000000f004067890 */ /* 0x000fe4000ff1e03f */
[----:B------:R-:W-:Y:S02]  /*00d0*/  UIADD3 UR4, UP1, UR4, 0x1f0, URZ ;  /* 0x000001f004047890 */ /* 0x000fe4000ff3e03f */
[----:B------:R-:W-:Y:S02]  /*00e0*/  UIADD3.X UR7, URZ, UR5, URZ, UP0, !UPT ;  /* 0x000000053f077290 */ /* 0x000fe400087fe43f */
[----:B------:R-:W-:-:S07]  /*00f0*/  UIADD3.X UR5, URZ, UR5, URZ, UP1, !UPT ;  /* 0x000000053f057290 */ /* 0x000fce0008ffe43f */
[----:B------:R0:W-:Y:S02]  /*0100*/  UTMACCTL.PF [UR6] ;  /* 0x00000000060079b9 */ /* 0x0001e40008040000 */
[----:B------:R0:W-:Y:S02]  /*0110*/  UTMACCTL.PF [UR4] ;  /* 0x00000000040079b9 */ /* 0x0001e40008040000 */
[----:B0-----:R-:W-:Y:S01]  /*0120*/  NOP ;  /* 0x0000000000007918 */ /* 0x001fe20000000000 */
.L_x_1:
[----:B------:R-:W-:Y:S05]  /*0130*/  BSYNC B0 ;  /* 0x0000000000007941 */ /* 0x000fea0003800000 */
.L_x_0:
[----:B------:R-:W0:Y:S02]  /*0140*/  SHFL.IDX PT, R3, R0, RZ, 0x1f ;  /* 0x00001fff00037589 */ /* 0x000e2400000e0000 */
[----:B0-----:R-:W-:-:S13]  /*0150*/  ISETP.NE.AND P0, PT, R3, RZ, PT ;  /* 0x000000ff0300720c */ /* 0x001fda0003f05270 */
[----:B------:R-:W-:Y:S05]  /*0160*/  @P0 BRA `(.L_x_2) ;  /* 0x0000000000600947 */ /* 0x000fea0003800000 */
[----:B------:R-:W0:Y:S01]  /*0170*/  S2UR UR8, SR_CgaCtaId ;  /* 0x00000000000879c3 */ /* 0x000e220000008800 */
[----:B------:R-:W-:Y:S01]  /*0180*/  UMOV UR4, 0x400 ;  /* 0x0000040000047882 */ /* 0x000fe20000000000 */
[----:B------:R-:W-:Y:S01]  /*0190*/  UMOV UR5, 0x1 ;  /* 0x0000000100057882 */ /* 0x000fe20000000000 */
[----:B------:R-:W-:Y:S01]  /*01a0*/  UMOV UR6, 0x80 ;  /* 0x0000008000067882 */ /* 0x000fe20000000000 */
[----:B------:R-:W-:Y:S01]  /*01b0*/  ELECT P0, URZ, PT ;  /* 0x00000000003f782f */ /* 0x000fe20003800000 */
[----:B------:R-:W-:-:S04]  /*01c0*/  UIADD3 UR6, -UR6, 0x100000, URZ ;  /* 0x0010000006067890 */ /* 0x000fc8000fffe13f */
[----:B------:R-:W-:Y:S02]  /*01d0*/  USHF.L.U32 UR7, UR6, 0xb, URZ ;  /* 0x0000000b06077899 */ /* 0x000fe4000800063f */
[----:B------:R-:W-:Y:S02]  /*01e0*/  USHF.L.U32 UR6, UR6, 0x1, URZ ;  /* 0x0000000106067899 */ /* 0x000fe4000800063f */
[----:B0-----:R-:W-:Y:S02]  /*01f0*/  ULEA UR8, UR8, UR4, 0x18 ;  /* 0x0000000408087291 */ /* 0x001fe4000f8ec03f */
[----:B------:R-:W-:-:S04]  /*0200*/  UIADD3 UR4, -UR5, 0x100000, URZ ;  /* 0x0010000005047890 */ /* 0x000fc8000fffe13f */
[----:B------:R-:W-:Y:S02]  /*0210*/  USHF.L.U32 UR5, UR4, 0xb, URZ ;  /* 0x0000000b04057899 */ /* 0x000fe4000800063f */
[----:B------:R-:W-:Y:S01]  /*0220*/  USHF.L.U32 UR4, UR4, 0x1, URZ ;  /* 0x0000000104047899 */ /* 0x000fe2000800063f */
[----:B------:R-:W0:Y:S11]  /*0230*/  FENCE.VIEW.ASYNC.S ;  /* 0x00000000000073c6 */ /* 0x000e360000000000 */
[----:B0-----:R0:W1:Y:S01]  /*0240*/  SYNCS.EXCH.64 URZ, [UR8], UR4 ;  /* 0x00000004083f75b2 */ /* 0x0010620008000100 */
[----:B------:R0:W2:Y:S01]  /*0250*/  SYNCS.EXCH.64 URZ, [UR8+0x28], UR6 ;  /* 0x00002806083f75b2 */ /* 0x0000a20008000100 */
[----:B------:R0:W3:Y:S01]  /*0260*/  SYNCS.EXCH.64 URZ, [UR8+0x8], UR4 ;  /* 0x00000804083f75b2 */ /* 0x0000e20008000100 */
[----:B------:R0:W4:Y:S01]  /*0270*/  SYNCS.EXCH.64 URZ, [UR8+0x30], UR6 ;  /* 0x00003006083f75b2 */ /* 0x0001220008000100 */
[----:B------:R0:W0:Y:S01]  /*0280*/  SYNCS.EXCH.64 URZ, [UR8+0x10], UR4 ;  /* 0x00001004083f75b2 */ /* 0x0000220008000100 */
[----:B------:R0:W0:Y:S01]  /*0290*/  SYNCS.EXCH.64 URZ, [UR8+0x38], UR6 ;  /* 0x00003806083f75b2 */ /* 0x0000220008000100 */
[----:B------:R0:W0:Y:S01]  /*02a0*/  SYNCS.EXCH.64 URZ, [UR8+0x18], UR4 ;  /* 0x00001804083f75b2 */ /* 0x0000220008000100 */
[----:B------:R0:W0:Y:S01]  /*02b0*/  SYNCS.EXCH.64 URZ, [UR8+0x40], UR6 ;  /* 0x00004006083f75b2 */ /* 0x0000220008000100 */
[----:B------:R0:W0:Y:S01]  /*02c0*/  SYNCS.EXCH.64 URZ, [UR8+0x20], UR4 ;  /* 0x00002004083f75b2 */ /* 0x0000220008000100 */
[----:B------:R0:W0:Y:S01]  /*02d0*/  SYNCS.EXCH.64 URZ, [UR8+0x48], UR6 ;  /* 0x00004806083f75b2 */ /* 0x0000220008000100 */
[----:B------:R-:W-:Y:S01]  /*02e0*/  NOP ;  /* 0x0000000000007918 */ /* 0x000fe20000000000 */
.L_x_2:
[----:B------:R-:W5:Y:S01]  /*02f0*/  SHFL.IDX PT, R6, R0, RZ, 0x1f ;  /* 0x00001fff00067589 */ /* 0x000f6200000e0000 */
[----:B------:R-:W-:Y:S01]  /*0300*/  ELECT P0, URZ, PT ;  /* 0x00000000003f782f */ /* 0x000fe20003800000 */
[----:B------:R-:W-:Y:S01]  /*0310*/  NOP ;  /* 0x0000000000007918 */ /* 0x000fe20000000000 */
[----:B------:R-:W-:Y:S01]  /*0320*/  ELECT P1, URZ, PT ;  /* 0x00000000003f782f */ /* 0x000fe20003820000 */
[----:B------:R-:W1:Y:S01]  /*0330*/  SHFL.IDX PT, R3, R0, RZ, 0x1f ;  /* 0x00001fff00037589 */ /* 0x000e6200000e0000 */
[----:B0-----:R-:W-:Y:S01]  /*0340*/  UMOV UR4, 0x20 ;  /* 0x0000002000047882 */ /* 0x001fe20000000000 */
[----:B------:R-:W-:Y:S01]  /*0350*/  UMOV UR11, 0x80 ;  /* 0x00000080000b7882 */ /* 0x000fe20000000000 */
[----:B------:R-:W-:Y:S01]  /*0360*/  NOP ;  /* 0x0000000000007918 */ /* 0x000fe20000000000 */
[----:B------:R-:W0:Y:S01]  /*0370*/  SHFL.IDX PT, R5, R5, RZ, 0x1f ;  /* 0x00001fff05057589 */ /* 0x000e2200000e0000 */
[C---:B------:R-:W-:Y:S01]  /*0380*/  VIADD R31, R7.reuse, 0xffffffff ;  /* 0xffffffff071f7836 */ /* 0x040fe20000000000 */
[----:B------:R-:W-:Y:S01]  /*0390*/  ULDC.64 UR48, c[0x0][0x208] ;  /* 0x0000820000307ab9 */ /* 0x000fe20000000a00 */
[----:B------:R-:W-:-:S03]  /*03a0*/  ISETP.NE.AND P2, PT, R7, RZ, PT ;  /* 0x000000ff0700720c */ /* 0x000fc60003f45270 */
[----:B------:R-:W-:Y:S02]  /*03b0*/  ISETP.GE.U32.AND P3, PT, R31, 0x2, PT ;  /* 0x000000021f00780c */ /* 0x000fe40003f66070 */
[----:B-----5:R-:W-:Y:S02]  /*03c0*/  ISETP.NE.OR P0, PT, R6, RZ, !P0 ;  /* 0x000000ff0600720c */ /* 0x020fe40004705670 */
[----:B-1----:R-:W-:Y:S02]  /*03d0*/  ISETP.NE.OR P1, PT, R3, RZ, !P1 ;  /* 0x000000ff0300720c */ /* 0x002fe40004f25670 */
[----:B------:R-:W-:Y:S02]  /*03e0*/  SHF.R.S32.HI R3, RZ, 0x1f, R2 ;  /* 0x0000001fff037819 */ /* 0x000fe40000011402 */
[----:B0-----:R-:W-:Y:S02]  /*03f0*/  R2UR UR43, R5 ;  /* 0x00000000052b72ca */ /* 0x001fe400000e0000 */
[----:B------:R-:W-:-:S05]  /*0400*/  LEA.HI R3, R3, R2, RZ, 0x2 ;  /* 0x0000000203037211 */ /* 0x000fca00078f10ff */
[----:B------:R-:W-:Y:S01]  /*0410*/  VOTEU.ALL UP0, P0 ;  /* 0x00000000003f7886 */ /* 0x000fe20000000000 */
[----:B------:R-:W-:Y:S01]  /*0420*/  LOP3.LUT R3, R3, 0xfffffffc, RZ, 0xc0, !PT ;  /* 0xfffffffc03037812 */ /* 0x000fe200078ec0ff */
[----:B------:R-:W-:-:S03]  /*0430*/  VOTEU.ALL UP1, P1 ;  /* 0x00000000003f7886 */ /* 0x000fc60000820000 */
[----:B------:R-:W0:Y:S01]  /*0440*/  @!UP0 S2UR UR7, SR_CgaCtaId ;  /* 0x00000000000789c3 */ /* 0x000e220000008800 */
[----:B------:R-:W-:Y:S01]  /*0450*/  @!UP0 UMOV UR6, 0x400 ;  /* 0x0000040000068882 */ /* 0x000fe20000000000 */
[----:B------:R-:W-:-:S04]  /*0460*/  @!UP0 UIADD3 UR4, -UR4, 0x100000, URZ ;  /* 0x0010000004048890 */ /* 0x000fc8000fffe13f */
[----:B------:R-:W-:Y:S02]  /*0470*/  @!UP0 USHF.L.U32 UR5, UR4, 0xb, URZ ;  /* 0x0000000b04058899 */ /* 0x000fe4000800063f */
[----:B------:R-:W-:Y:S01]  /*0480*/  @!UP0 USHF.L.U32 UR4, UR4, 0x1, URZ ;  /* 0x0000000104048899 */ /* 0x000fe2000800063f */
[----:B------:R-:W-:Y:S01]  /*0490*/  IMAD.IADD R14, R2, 0x1, -R3 ;  /* 0x00000001020e7824 */ /* 0x000fe200078e0a03 */
[----:B------:R-:W-:Y:S01]  /*04a0*/  @!UP1 UMOV UR9, 0x400 ;  /* 0x0000040000099882 */ /* 0x000fe20000000000 */
[----:B------:R-:W-:Y:S01]  /*04b0*/  VOTEU.ALL UP2, P1 ;  /* 0x00000000003f7886 */ /* 0x000fe20000840000 */
[----:B------:R-:W-:Y:S01]  /*04c0*/  VOTEU.ALL UP3, P1 ;  /* 0x00000000003f7886 */ /* 0x000fe20000860000 */
[----:B------:R-:W-:Y:S01]  /*04d0*/  VOTEU.ALL UP4, P1 ;  /* 0x00000000003f7886 */ /* 0x000fe20000880000 */
[----:B------:R-:W1:Y:S01]  /*04e0*/  @!UP1 S2UR UR10, SR_CgaCtaId ;  /* 0x00000000000a99c3 */ /* 0x000e620000008800 */
[----:B------:R-:W-:Y:S01]  /*04f0*/  VOTEU.ALL UP5, P1 ;  /* 0x00000000003f7886 */ /* 0x000fe200008a0000 */
[----:B------:R-:W-:-:S04]  /*0500*/  SHF.R.S32.HI R3, RZ, 0x1f, R4 ;  /* 0x0000001fff037819 */ /* 0x000fc80000011404 */
[----:B------:R-:W-:-:S04]  /*0510*/  LEA.HI R3, R3, R4, RZ, 0x7 ;  /* 0x0000000403037211 */ /* 0x000fc800078f38ff */
[----:B------:R-:W-:-:S05]  /*0520*/  LOP3.LUT R3, R3, 0xffffff80, RZ, 0xc0, !PT ;  /* 0xffffff8003037812 */ /* 0x000fca00078ec0ff */
[----:B------:R-:W-:Y:S01]  /*0530*/  IMAD.IADD R5, R4, 0x1, -R3 ;  /* 0x0000000104057824 */ /* 0x000fe200078e0a03 */
[----:B0-----:R-:W-:Y:S02]  /*0540*/  @!UP0 ULEA UR8, UR7, UR6, 0x18 ;  /* 0x0000000607088291 */ /* 0x001fe4000f8ec03f */
[----:B------:R-:W-:-:S04]  /*0550*/  @!UP1 UIADD3 UR6, -UR11, 0x100000, URZ ;  /* 0x001000000b069890 */ /* 0x000fc8000fffe13f */
[----:B------:R-:W-:Y:S02]  /*0560*/  @!UP1 USHF.L.U32 UR7, UR6, 0xb, URZ ;  /* 0x0000000b06079899 */ /* 0x000fe4000800063f */
[----:B------:R-:W-:Y:S01]  /*0570*/  @!UP1 USHF.L.U32 UR6, UR6, 0x1, URZ ;  /* 0x0000000106069899 */ /* 0x000fe2000800063f */
[----:B------:R-:W-:Y:S01]  /*0580*/  VOTEU.ALL UP0, P0 ;  /* 0x00000000003f7886 */ /* 0x000fe20000000000 */
[----:B-1----:R-:W-:Y:S01]  /*0590*/  @!UP1 ULEA UR9, UR10, UR9, 0x18 ;  /* 0x000000090a099291 */ /* 0x002fe2000f8ec03f */
[----:B------:R-:W-:Y:S02]  /*05a0*/  VOTEU.ALL UP1, P0 ;  /* 0x00000000003f7886 */ /* 0x000fe40000020000 */
[----:B------:R-:W-:Y:S01]  /*05b0*/  ULDC.64 UR10, c[0x0][0x598] ;  /* 0x00016600000a7ab9 */ /* 0x000fe20000000a00 */
[----:B------:R-:W-:Y:S01]  /*05c0*/  ISETP.NE.AND P0, PT, R14, 0x3, PT ;  /* 0x000000030e00780c */ /* 0x000fe20003f05270 */
[----:B------:R-:W0:Y:S02]  /*05d0*/  FENCE.VIEW.ASYNC.S ;  /* 0x00000000000073c6 */ /* 0x000e240000000000 */
[----:B0-----:R0:W2:Y:S01]  /*05e0*/  @!UP0 SYNCS.EXCH.64 URZ, [UR8+0x80], UR4 ;  /* 0x00008004083f85b2 */ /* 0x0010a20008000100 */
[----:B------:R-:W-:-:S02]  /*05f0*/  ISETP.NE.U32.AND P1, PT, RZ, UR10, PT ;  /* 0x0000000aff007c0c */ /* 0x000fc4000bf25070 */
[----:B------:R-:W-:Y:S02]  /*0600*/  ISETP.EQ.OR P0, PT, R14, RZ, !P0 ;  /* 0x000000ff0e00720c */ /* 0x000fe40004702670 */
[----:B------:R-:W-:Y:S02]  /*0610*/  ISETP.NE.AND.EX P1, PT, RZ, UR11, PT, P1 ;  /* 0x0000000bff007c0c */ /* 0x000fe4000bf25310 */
[----:B------:R-:W-:-:S04]  /*0620*/  ISETP.EQ.AND P0, PT, R7, RZ, P0 ;  /* 0x000000ff0700720c */ /* 0x000fc80000702270 */
[----:B------:R-:W-:-:S04]  /*0630*/  SEL R23, RZ, 0x1, !P0 ;  /* 0x00000001ff177807 */ /* 0x000fc80004000000 */
[----:B------:R-:W-:Y:S01]  /*0640*/  SEL R23, R23, 0x2, P3 ;  /* 0x0000000217177807 */ /* 0x000fe20001800000 */
[----:B------:R0:W2:Y:S01]  /*0650*/  @!UP1 SYNCS.EXCH.64 URZ, [UR8+0x88], UR4 ;  /* 0x00008804083f95b2 */ /* 0x0000a20008000100 */
[----:B------:R-:W-:Y:S01]  /*0660*/  NOP ;  /* 0x0000000000007918 */ /* 0x000fe20000000000 */
[----:B------:R0:W2:Y:S01]  /*0670*/  @!UP2 SYNCS.EXCH.64 URZ, [UR9+0x60], UR6 ;  /* 0x00006006093fa5b2 */ /* 0x0000a20008000100 */
[----:B------:R0:W2:Y:S01]  /*0680*/  @!UP3 SYNCS.EXCH.64 URZ, [UR9+0x68], UR6 ;  /* 0x00006806093fb5b2 */ /* 0x0000a20008000100 */
[----:B------:R0:W2:Y:S01]  /*0690*/  @!UP4 SYNCS.EXCH.64 URZ, [UR9+0x70], UR6 ;  /* 0x00007006093fc5b2 */ /* 0x0000a20008000100 */
[----:B------:R0:W2:Y:S01]  /*06a0*/  @!UP5 SYNCS.EXCH.64 URZ, [UR9+0x78], UR6 ;  /* 0x00007806093fd5b2 */ /* 0x0000a20008000100 */
[----:B------:R-:W-:Y:S01]  /*06b0*/  NOP ;  /* 0x0000000000007918 */ /* 0x000fe20000000000 */
[----:B--234-:R-:W-:Y:S06]  /*06c0*/  BAR.SYNC.DEFER_BLOCKING 0x0 ;  /* 0x0000000000007b1d */ /* 0x01cfec0000010000 */
[----:B0-----:R-:W-:Y:S05]  /*06d0*/  @!P1 BRA `(.L_x_3) ;  /* 0x00000000001c9947 */ /* 0x001fea0003800000 */
[----:B------:R-:W0:Y:S02]  /*06e0*/  LDC.64 R2, c[0x0][0x598] ;  /* 0x00016600ff027b82 */ /* 0x000e240000000a00 */
[----:B0-----:R-:W2:Y:S02]  /*06f0*/  LDG.E.64 R2, desc[UR48][R2.64] ;  /* 0x0000003002027981 */ /* 0x001ea4000c1e1b00 */
[----:B--2---:R-:W-:-:S04]  /*0700*/  ISETP.NE.U32.AND P0, PT, R2, RZ, PT ;  /* 0x000000ff0200720c */ /* 0x004fc80003f05070 */
[----:B------:R-:W-:-:S13]  /*0710*/  ISETP.NE.AND.EX P0, PT, R3, RZ, PT, P0 ;  /* 0x000000ff0300720c */ /* 0x000fda0003f05300 */
[----:B------:R-:W-:Y:S05]  /*0720*/  @!P0 BRA `(.L_x_3) ;  /* 0x0000000000088947 */ /* 0x000fea0003800000 */
[----:B------:R1:W5:Y:S01]  /*0730*/  LD.E R56, desc[UR48][R2.64] ;  /* 0x0000003002387980 */ /* 0x000362000c101900 */
[----:B------:R-:W-:Y:S05]  /*0740*/  BRA `(.L_x_4) ;  /* 0x0000000000247947 */ /* 0x000fea0003800000 */
.L_x_3:
[----:B------:R-:W-:Y:S02]  /*0750*/  ULDC.64 UR4, c[0x0][0x588] ;  /* 0x0001620000047ab9 */ /* 0x000fe40000000a00 */
[----:B------:R-:W-:-:S04]  /*0760*/  ISETP.NE.U32.AND P0, PT, RZ, UR4, PT ;  /* 0x00000004ff007c0c */ /* 0x000fc8000bf05070 */
[----:B------:R-:W-:-:S13]  /*0770*/  ISETP.NE.AND.EX P0, PT, RZ, UR5, PT, P0 ;  /* 0x00000005ff007c0c */ /* 0x000fda000bf05300 */
[----:B------:R-:W-:Y:S05]  /*0780*/  @!P0 BRA `(.L_x_5) ;  /* 0x00000000000c8947 */ /* 0x000fea0003800000 */
[----:B------:R-:W0:Y:S02]  /*0790*/  LDC.64 R56, c[0x0][0x588] ;  /* 0x00016200ff387b82 */ /* 0x000e240000000a00 */
[----:B0-----:R0:W5:Y:S01]  /*07a0*/  LDG.E R56, desc[UR48][R56.64] ;  /* 0x0000003038387981 */ /* 0x001162000c1e1900 */
[----:B------:R-:W-:Y:S05]  /*07b0*/  BRA `(.L_x_4) ;  /* 0x0000000000087947 */ /* 0x000fea0003800000 */
.L_x_5:
[----:B------:R-:W-:Y:S02]  /*07c0*/  ULDC UR4, c[0x0][0x580] ;  /* 0x0001600000047ab9 */ /* 0x000fe40000000800 */
[----:B------:R-:W-:-:S07]  /*07d0*/  IMAD.U32 R56, RZ, RZ, UR4 ;  /* 0x00000004ff387e24 */ /* 0x000fce000f8e00ff */
.L_x_4:
[----:B------:R-:W-:Y:S02]  /*07e0*/  ULDC.64 UR4, c[0x0][0x5a0] ;  /* 0x0001680000047ab9 */ /* 0x000fe40000000a00 */
[----:B------:R-:W-:-:S04]  /*07f0*/  ISETP.NE.U32.AND P0, PT, RZ, UR4, PT ;  /* 0x00000004ff007c0c */ /* 0x000fc8000bf05070 */
[----:B------:R-:W-:-:S13]  /*0800*/  ISETP.NE.AND.EX P0, PT, RZ, UR5, PT, P0 ;  /* 0x00000005ff007c0c */ /* 0x000fda000bf05300 */
[----:B------:R-:W-:Y:S05]  /*0810*/  @!P0 BRA `(.L_x_6) ;  /* 0x00000000001c8947 */ /* 0x000fea0003800000 */
[----:B-1----:R-:W1:Y:S02]  /*0820*/  LDC.64 R2, c[0x0][0x5a0] ;  /* 0x00016800ff027b82 */ /* 0x002e640000000a00 */
[----:B-1----:R-:W2:Y:S02]  /*0830*/  LDG.E.64 R2, desc[UR48][R2.64] ;  /* 0x0000003002027981 */ /* 0x002ea4000c1e1b00 */
[----:B--2---:R-:W-:-:S04]  /*0840*/  ISETP.NE.U32.AND P0, PT, R2, RZ, PT ;  /* 0x000000ff0200720c */ /* 0x004fc80003f05070 */
[----:B------:R-:W-:-:S13]  /*0850*/  ISETP.NE.AND.EX P0, PT, R3, RZ, PT, P0 ;  /* 0x000000ff0300720c */ /* 0x000fda0003f05300 */
[----:B------:R-:W-:Y:S05]  /*0860*/  @!P0 BRA `(.L_x_6) ;  /* 0x0000000000088947 */ /* 0x000fea0003800000 */
[----:B0-----:R2:W5:Y:S01]  /*0870*/  LD.E R57, desc[UR48][R2.64] ;  /* 0x0000003002397980 */ /* 0x001562000c101900 */
[----:B------:R-:W-:Y:S05]  /*0880*/  BRA `(.L_x_7) ;  /* 0x0000000000247947 */ /* 0x000fea0003800000 */
.L_x_6:
[----:B------:R-:W-:Y:S02]  /*0890*/  ULDC.64 UR4, c[0x0][0x590] ;  /* 0x0001640000047ab9 */ /* 0x000fe40000000a00 */
[----:B------:R-:W-:-:S04]  /*08a0*/  ISETP.NE.U32.AND P0, PT, RZ, UR4, PT ;  /* 0x00000004ff007c0c */ /* 0x000fc8000bf05070 */
[----:B------:R-:W-:-:S13]  /*08b0*/  ISETP.NE.AND.EX P0, PT, RZ, UR5, PT, P0 ;  /* 0x00000005ff007c0c */ /* 0x000fda000bf05300 */
[----:B------:R-:W-:Y:S05]  /*08c0*/  @!P0 BRA `(.L_x_8) ;  /* 0x00000000000c8947 */ /* 0x000fea0003800000 */
[----:B-1----:R-:W0:Y:S02]  /*08d0*/  LDC.64 R2, c[0x0][0x590] ;  /* 0x00016400ff027b82 */ /* 0x002e240000000a00 */
[----:B0-----:R0:W5:Y:S01]  /*08e0*/  LDG.E R57, desc[UR48][R2.64] ;  /* 0x0000003002397981 */ /* 0x001162000c1e1900 */
[----:B------:R-:W-:Y:S05]  /*08f0*/  BRA `(.L_x_7) ;  /* 0x0000000000087947 */ /* 0x000fea0003800000 */
.L_x_8:
[----:B------:R-:W-:Y:S02]  /*0900*/  ULDC UR4, c[0x0][0x584] ;  /* 0x0001610000047ab9 */ /* 0x000fe40000000800 */
[----:B0-----:R-:W-:-:S07]  /*0910*/  IMAD.U32 R57, RZ, RZ, UR4 ;  /* 0x00000004ff397e24 */ /* 0x001fce000f8e00ff */
.L_x_7:
[----:B012---:R-:W0:Y:S01]  /*0920*/  LDC R2, c[0x0][0x65c] ;  /* 0x00019700ff027b82 */ /* 0x007e220000000800 */
[----:B------:R-:W1:Y:S01]  /*0930*/  S2R R15, SR_CTAID.Y ;  /* 0x00000000000f7919 */ /* 0x000e620000002600 */
[----:B------:R-:W-:Y:S01]  /*0940*/  ULDC UR6, c[0x0][0x28c] ;  /* 0x0000a30000067ab9 */ /* 0x000fe20000000800 */
[----:B------:R-:W-:Y:S01]  /*0950*/  ISETP.NE.AND P0, PT, R7, 0x2, PT ;  /* 0x000000020700780c */ /* 0x000fe20003f05270 */
[----:B------:R-:W-:Y:S01]  /*0960*/  UIADD3 UR6, UR6, 0x7f, URZ ;  /* 0x0000007f06067890 */ /* 0x000fe2000fffe03f */
[----:B------:R-:W2:Y:S01]  /*0970*/  S2R R6, SR_CTAID.X ;  /* 0x0000000000067919 */ /* 0x000ea20000002500 */
[----:B------:R-:W-:Y:S01]  /*0980*/  UMOV UR36, URZ ;  /* 0x0000003f00247c82 */ /* 0x000fe20008000000 */
[----:B------:R-:W-:Y:S01]  /*0990*/  UMOV UR38, URZ ;  /* 0x0000003f00267c82 */ /* 0x000fe20008000000 */
[----:B------:R-:W-:Y:S01]  /*09a0*/  USHF.R.S32.HI UR7, URZ, 0x1f, UR6 ;  /* 0x0000001f3f077899 */ /* 0x000fe20008011406 */
[----:B------:R-:W-:-:S03]  /*09b0*/  ULDC.64 UR8, c[0x0][0x650] ;  /* 0x0001940000087ab9 */ /* 0x000fc60000000a00 */
[----:B------:R-:W-:-:S04]  /*09c0*/  ULEA.HI UR7, UR7, UR6, URZ, 0x7 ;  /* 0x0000000607077291 */ /* 0x000fc8000f8f383f */
[----:B------:R-:W-:Y:S01]  /*09d0*/  USHF.R.S32.HI UR37, URZ, 0x7, UR7 ;  /* 0x000000073f257899 */ /* 0x000fe20008011407 */
[----:B0-----:R-:W-:-:S13]  /*09e0*/  ISETP.NE.AND P1, PT, R2, 0x1, PT ;  /* 0x000000010200780c */ /* 0x001fda0003f25270 */
[----:B------:R-:W2:Y:S01]  /*09f0*/  @P1 LDC R17, c[0x0][0x10] ;  /* 0x00000400ff111b82 */ /* 0x000ea20000000800 */
[----:B-1----:R-:W-:Y:S02]  /*0a00*/  @P1 IMAD.MOV.U32 R8, RZ, RZ, R15 ;  /* 0x000000ffff081224 */ /* 0x002fe400078e000f */
[----:B------:R-:W-:Y:S02]  /*0a10*/  @P1 IMAD.MOV.U32 R9, RZ, RZ, RZ ;  /* 0x000000ffff091224 */ /* 0x000fe400078e00ff */
[----:B------:R-:W-:-:S03]  /*0a20*/  @P1 IMAD.MOV.U32 R7, RZ, RZ, RZ ;  /* 0x000000ffff071224 */ /* 0x000fc600078e00ff */
[----:B------:R-:W0:Y:S01]  /*0a30*/  @!P1 LDC R3, c[0x0][0xc] ;  /* 0x00000300ff039b82 */ /* 0x000e220000000800 */
[----:B------:R-:W-:Y:S01]  /*0a40*/  ULDC UR4, c[0x0][0xc] ;  /* 0x0000030000047ab9 */ /* 0x000fe20000000800 */
[----:B------:R-:W-:Y:S02]  /*0a50*/  ULDC UR5, c[0x0][0x10] ;  /* 0x0000040000057ab9 */ /* 0x000fe40000000800 */
[----:B------:R-:W-:-:S04]  /*0a60*/  UIMAD.WIDE.U32 UR4, UR4, UR5, URZ ;  /* 0x00000005040472a5 */ /* 0x000fc8000f8e003f */
[----:B------:R-:W1:Y:S01]  /*0a70*/  LDC R0, c[0x0][0x14] ;  /* 0x00000500ff007b82 */ /* 0x000e620000000800 */
[----:B--2---:R-:W-:-:S04]  /*0a80*/  @P1 IMAD.WIDE.U32 R16, R6, R17, R8 ;  /* 0x0000001106101225 */ /* 0x004fc800078e0008 */
[----:B------:R-:W-:Y:S02]  /*0a90*/  @P1 IMAD.IADD R17, R17, 0x1, R7 ;  /* 0x0000000111111824 */ /* 0x000fe400078e0207 */
[----:B------:R-:W-:Y:S02]  /*0aa0*/  IMAD.MOV.U32 R7, RZ, RZ, RZ ;  /* 0x000000ffff077224 */ /* 0x000fe400078e00ff */
[----:B0-----:R-:W-:-:S04]  /*0ab0*/  @!P1 IMAD.WIDE.U32 R8, R3, R15, R6 ;  /* 0x0000000f03089225 */ /* 0x001fc800078e0006 */
[----:B------:R-:W-:Y:S02]  /*0ac0*/  @!P1 IMAD.MOV.U32 R16, RZ, RZ, R8 ;  /* 0x000000ffff109224 */ /* 0x000fe400078e0008 */
[----:B-1----:R-:W-:-:S04]  /*0ad0*/  IMAD.WIDE.U32 R10, R0, UR4, RZ ;  /* 0x00000004000a7c25 */ /* 0x002fc8000f8e00ff */
[----:B------:R-:W-:Y:S01]  /*0ae0*/  IMAD R3, R0, UR5, RZ ;  /* 0x0000000500037c24 */ /* 0x000fe2000f8e02ff */
[----:B------:R0:W-:Y:S01]  /*0af0*/  STL.64 [R1], R10 ;  /* 0x0000000a01007387 */ /* 0x0001e20000100a00 */
[----:B------:R-:W-:Y:S02]  /*0b00*/  @!P1 IMAD.MOV.U32 R17, RZ, RZ, R9 ;  /* 0x000000ffff119224 */ /* 0x000fe400078e0009 */
[----:B------:R-:W-:Y:S01]  /*0b10*/  IMAD.IADD R0, R11, 0x1, R3 ;  /* 0x000000010b007824 */ /* 0x000fe200078e0203 */
[----:B------:R-:W-:Y:S06]  /*0b20*/  @P0 BRA `(.L_x_9) ;  /* 0x0000000000200947 */ /* 0x000fec0003800000 */
[----:B------:R-:W-:Y:S01]  /*0b30*/  UISETP.GE.U32.AND UP0, UPT, UR37, 0x5, UPT ;  /* 0x000000052500788c */ /* 0x000fe2000bf06070 */
[----:B------:R-:W-:Y:S01]  /*0b40*/  IADD3 R16, P0, R16, R10, RZ ;  /* 0x0000000a10107210 */ /* 0x000fe20007f1e0ff */
[----:B------:R-:W-:Y:S01]  /*0b50*/  UIMAD.WIDE.U32 UR4, UR37, -0x33333333, URZ ;  /* 0xcccccccd250478a5 */ /* 0x000fe2000f8e003f */
[----:B------:R-:W-:-:S03]  /*0b60*/  UMOV UR38, URZ ;  /* 0x0000003f00267c82 */ /* 0x000fc60008000000 */
[----:B------:R-:W-:Y:S01]  /*0b70*/  USHF.R.U32.HI UR4, URZ, 0x2, UR5 ;  /* 0x000000023f047899 */ /* 0x000fe20008011605 */
[----:B------:R-:W-:-:S03]  /*0b80*/  IMAD.X R17, R0, 0x1, R17, P0 ;  /* 0x0000000100117824 */ /* 0x000fc600000e0611 */
[----:B------:R-:W-:Y:S02]  /*0b90*/  UIMAD UR36, UR4, -0x5, UR37 ;  /* 0xfffffffb042478a4 */ /* 0x000fe4000f8e0225 */
[----:B------:R-:W-:-:S12]  /*0ba0*/  @UP0 ULOP3.LUT UR38, UR4, 0x1, URZ, 0xc0, !UPT ;  /* 0x0000000104260892 */ /* 0x000fd8000f8ec03f */
.L_x_9:
[----:B------:R-:W-:Y:S01]  /*0bb0*/  ISETP.GE.U32.AND P0, PT, R16, UR8, PT ;  /* 0x0000000810007c0c */ /* 0x000fe2000bf06070 */
[----:B------:R-:W-:Y:S01]  /*0bc0*/  IMAD.MOV.U32 R22, RZ, RZ, -0x1 ;  /* 0xffffffffff167424 */ /* 0x000fe200078e00ff */
[----:B------:R-:W-:Y:S01]  /*0bd0*/  PRMT R3, RZ, 0x7610, R3 ;  /* 0x00007610ff037816 */ /* 0x000fe20000000003 */
[----:B------:R-:W-:Y:S01]  /*0be0*/  IMAD.MOV.U32 R18, RZ, RZ, -0x1 ;  /* 0xffffffffff127424 */ /* 0x000fe200078e00ff */
[----:B------:R-:W-:Y:S01]  /*0bf0*/  ISETP.GE.U32.AND.EX P0, PT, R17, UR9, PT, P0 ;  /* 0x0000000911007c0c */ /* 0x000fe2000bf06100 */
[----:B------:R-:W-:-:S12]  /*0c00*/  IMAD.MOV.U32 R19, RZ, RZ, -0x1 ;  /* 0xffffffffff137424 */ /* 0x000fd800078e00ff */
[----:B------:R-:W-:Y:S05]  /*0c10*/  @P0 BRA `(.L_x_10) ;  /* 0x0000000400580947 */ /* 0x000fea0003800000 */
[----:B------:R-:W1:Y:S01]  /*0c20*/  LDC.64 R20, c[0x0][0x628] ;  /* 0x00018a00ff147b82 */ /* 0x000e620000000a00 */
[----:B------:R-:W-:Y:S02]  /*0c30*/  IMAD.MOV.U32 R8, RZ, RZ, R16 ;  /* 0x000000ffff087224 */ /* 0x000fe400078e0010 */
[----:B------:R-:W-:-:S05]  /*0c40*/  IMAD.MOV.U32 R9, RZ, RZ, R17 ;  /* 0x000000ffff097224 */ /* 0x000fca00078e0011 */
[----:B------:R-:W2:Y:S08]  /*0c50*/  LDC R18, c[0x0][0x630] ;  /* 0x00018c00ff127b82 */ /* 0x000eb00000000800 */
[----:B------:R-:W3:Y:S01]  /*0c60*/  LDC.64 R24, c[0x0][0x620] ;  /* 0x00018800ff187b82 */ /* 0x000ee20000000a00 */
[----:B-1----:R-:W-:-:S04]  /*0c70*/  ISETP.NE.U32.AND P0, PT, R20, RZ, PT ;  /* 0x000000ff1400720c */ /* 0x002fc80003f05070 */
[----:B------:R-:W-:-:S13]  /*0c80*/  ISETP.NE.AND.EX P0, PT, R21, RZ, PT, P0 ;  /* 0x000000ff1500720c */ /* 0x000fda0003f05300 */
[----:B--23--:R-:W-:Y:S05]  /*0c90*/  @!P0 BRA `(.L_x_11) ;  /* 0x0000000000288947 */ /* 0x00cfea0003800000 */
[----:B------:R-:W1:Y:S02]  /*0ca0*/  LDC R3, c[0x0][0x634] ;  /* 0x00018d00ff037b82 */ /* 0x000e640000000800 */
[----:B-1----:R-:W-:-:S05]  /*0cb0*/  IADD3 R3, P0, R16, R3, RZ ;  /* 0x0000000310037210 */ /* 0x002fca0007f1e0ff */
[----:B------:R-:W-:-:S04]  /*0cc0*/  IMAD.X R19, RZ, RZ, R17, P0 ;  /* 0x000000ffff137224 */ /* 0x000fc800000e0611 */
[----:B------:R-:W-:-:S04]  /*0cd0*/  IMAD.WIDE.U32 R8, R19, R20, RZ ;  /* 0x0000001413087225 */ /* 0x000fc800078e00ff */
[----:B0-----:R-:W-:-:S04]  /*0ce0*/  IMAD.WIDE.U32 R10, P0, R3, R21, R8 ;  /* 0x00000015030a7225 */ /* 0x001fc80007800008 */
[----:B------:R-:W-:-:S04]  /*0cf0*/  IMAD.WIDE.U32 R8, R3, R20, RZ ;  /* 0x0000001403087225 */ /* 0x000fc800078e00ff */
[----:B------:R-:W-:Y:S01]  /*0d00*/  IMAD.X R13, RZ, RZ, RZ, P0 ;  /* 0x000000ffff0d7224 */ /* 0x000fe200000e06ff */
[----:B------:R-:W-:Y:S01]  /*0d10*/  IADD3 RZ, P0, R9, R10, RZ ;  /* 0x0000000a09ff7210 */ /* 0x000fe20007f1e0ff */
[----:B------:R-:W-:-:S04]  /*0d20*/  IMAD.MOV.U32 R12, RZ, RZ, R11 ;  /* 0x000000ffff0c7224 */ /* 0x000fc800078e000b */
[----:B------:R-:W-:-:S08]  /*0d30*/  IMAD.WIDE.U32.X R8, R19, R21, R12, P0 ;  /* 0x0000001513087225 */ /* 0x000fd000000e040c */
.L_x_11:
[-CC-:B------:R-:W-:Y:S01]  /*0d40*/  SHF.R.U64 R30, R8, R18.reuse, R9.reuse ;  /* 0x00000012081e7219 */ /* 0x180fe20000001209 */
[----:B------:R-:W1:Y:S01]  /*0d50*/  LDC R12, c[0x0][0x618] ;  /* 0x00018600ff0c7b82 */ /* 0x000e620000000800 */
[----:B------:R-:W-:Y:S01]  /*0d60*/  SHF.R.U32.HI R7, RZ, R18, R9 ;  /* 0x00000012ff077219 */ /* 0x000fe20000011609 */
[----:B------:R-:W-:Y:S01]  /*0d70*/  ULDC UR4, c[0x0][0x150] ;  /* 0x0000540000047ab9 */ /* 0x000fe20000000800 */
[----:B0-----:R-:W-:Y:S02]  /*0d80*/  IADD3 R11, P0, RZ, -R30, RZ ;  /* 0x8000001eff0b7210 */ /* 0x001fe40007f1e0ff */
[----:B------:R-:W-:-:S03]  /*0d90*/  I2FP.F32.U32 R3, R6 ;  /* 0x0000000600037245 */ /* 0x000fc60000201000 */
[----:B------:R-:W0:Y:S01]  /*0da0*/  LDC.64 R26, c[0x0][0x640] ;  /* 0x00019000ff1a7b82 */ /* 0x000e220000000a00 */
[----:B------:R-:W-:Y:S02]  /*0db0*/  IMAD.X R13, RZ, RZ, ~R7, P0 ;  /* 0x000000ffff0d7224 */ /* 0x000fe400000e0e07 */
[----:B------:R-:W-:Y:S01]  /*0dc0*/  FMUL R3, R3, UR4 ;  /* 0x0000000403037c20 */ /* 0x000fe20008400000 */
[----:B------:R-:W-:Y:S01]  /*0dd0*/  IMAD.WIDE.U32 R8, R11, R24, R16 ;  /* 0x000000180b087225 */ /* 0x000fe200078e0010 */
[----:B------:R-:W-:-:S03]  /*0de0*/  ULDC UR4, c[0x0][0x154] ;  /* 0x0000550000047ab9 */ /* 0x000fc60000000800 */
[----:B------:R-:W-:Y:S01]  /*0df0*/  IMAD R10, R13, R24, RZ ;  /* 0x000000180d0a7224 */ /* 0x000fe200078e02ff */
[----:B------:R-:W2:Y:S01]  /*0e00*/  LDC R7, c[0x0][0x144] ;  /* 0x00005100ff077b82 */ /* 0x000ea20000000800 */
[----:B------:R-:W3:Y:S02]  /*0e10*/  F2I.U32.TRUNC.NTZ R3, R3 ;  /* 0x0000000300037305 */ /* 0x000ee4000020f000 */
[----:B------:R-:W-:-:S04]  /*0e20*/  IMAD R11, R11, R25, R10 ;  /* 0x000000190b0b7224 */ /* 0x000fc800078e020a */
[----:B------:R-:W-:Y:S01]  /*0e30*/  IMAD.IADD R9, R9, 0x1, R11 ;  /* 0x0000000109097824 */ /* 0x000fe200078e020b */
[----:B------:R-:W4:Y:S01]  /*0e40*/  LDC R18, c[0x0][0x608] ;  /* 0x00018200ff127b82 */ /* 0x000f220000000800 */
[----:B------:R-:W-:-:S03]  /*0e50*/  IMAD.MOV.U32 R11, RZ, RZ, -0x1 ;  /* 0xffffffffff0b7424 */ /* 0x000fc600078e00ff */
[-C--:B-1----:R-:W-:Y:S02]  /*0e60*/  SHF.R.U64 R22, R8, R12.reuse, R9 ;  /* 0x0000000c08167219 */ /* 0x082fe40000001209 */
[----:B------:R-:W-:Y:S02]  /*0e70*/  I2FP.F32.U32 R8, R15 ;  /* 0x0000000f00087245 */ /* 0x000fe40000201000 */
[----:B------:R-:W1:Y:S01]  /*0e80*/  LDC R24, c[0x0][0x658] ;  /* 0x00019600ff187b82 */ /* 0x000e620000000800 */
[----:B0-----:R-:W-:Y:S01]  /*0e90*/  ISETP.NE.U32.AND P0, PT, R26, RZ, PT ;  /* 0x000000ff1a00720c */ /* 0x001fe20003f05070 */
[----:B---3--:R-:W-:Y:S01]  /*0ea0*/  IMAD.MOV R10, RZ, RZ, -R3 ;  /* 0x000000ffff0a7224 */ /* 0x008fe200078e0a03 */
[----:B------:R-:W-:Y:S01]  /*0eb0*/  SHF.R.U32.HI R9, RZ, R12, R9 ;  /* 0x0000000cff097219 */ /* 0x000fe20000011609 */
[----:B------:R-:W-:Y:S01]  /*0ec0*/  FMUL R8, R8, UR4 ;  /* 0x0000000408087c20 */ /* 0x000fe20008400000 */
[----:B------:R-:W-:-:S03]  /*0ed0*/  ISETP.NE.AND.EX P0, PT, R27, RZ, PT, P0 ;  /* 0x000000ff1b00720c */ /* 0x000fc60003f05300 */
[----:B------:R-:W0:Y:S01]  /*0ee0*/  LDC R20, c[0x0][0x148] ;  /* 0x00005200ff147b82 */ /* 0x000e220000000800 */
[----:B--2---:R-:W-:-:S07]  /*0ef0*/  IMAD R3, R7, R10, R6 ;  /* 0x0000000a07037224 */ /* 0x004fce00078e0206 */
[----:B------:R-:W2:Y:S01]  /*0f00*/  LDC R21, c[0x0][0x600] ;  /* 0x00018000ff157b82 */ /* 0x000ea20000000800 */
[-CC-:B----4-:R-:W-:Y:S02]  /*0f10*/  SHF.R.U64 R32, R22, R18.reuse, R9.reuse ;  /* 0x0000001216207219 */ /* 0x190fe40000001209 */
[----:B------:R-:W-:Y:S01]  /*0f20*/  SHF.R.U32.HI R7, RZ, R18, R9 ;  /* 0x00000012ff077219 */ /* 0x000fe20000011609 */
[----:B------:R-:W-:Y:S01]  /*0f30*/  IMAD.MOV.U32 R9, RZ, RZ, 0x1 ;  /* 0x00000001ff097424 */ /* 0x000fe200078e00ff */
[----:B------:R3:W4:Y:S03]  /*0f40*/  F2I.U32.TRUNC.NTZ R18, R8 ;  /* 0x0000000800127305 */ /* 0x000726000020f000 */
[----:B------:R-:W0:Y:S01]  /*0f50*/  LDC R25, c[0x0][0x648] ;  /* 0x00019200ff197b82 */ /* 0x000e220000000800 */
[-C--:B-1----:R-:W-:Y:S02]  /*0f60*/  SHF.L.U32 R6, R11, R24.reuse, RZ ;  /* 0x000000180b067219 */ /* 0x082fe400000006ff */
[----:B------:R-:W-:-:S02]  /*0f70*/  SHF.R.U64 R34, R32, R24, R7 ;  /* 0x0000001820227219 */ /* 0x000fc40000001207 */
[----:B------:R-:W-:Y:S02]  /*0f80*/  LOP3.LUT R13, RZ, R6, RZ, 0x33, !PT ;  /* 0x00000006ff0d7212 */ /* 0x000fe400078e33ff */
[-C--:B------:R-:W-:Y:S01]  /*0f90*/  SHF.R.U32.HI R7, RZ, R24.reuse, R7 ;  /* 0x00000018ff077219 */ /* 0x080fe20000011607 */
[----:B------:R-:W1:Y:S01]  /*0fa0*/  LDC R29, c[0x0][0x638] ;  /* 0x00018e00ff1d7b82 */ /* 0x000e620000000800 */
[----:B------:R-:W-:Y:S01]  /*0fb0*/  SHF.L.U32 R12, R9, R24, RZ ;  /* 0x00000018090c7219 */ /* 0x000fe200000006ff */
[----:B------:R-:W-:-:S06]  /*0fc0*/  IMAD.MOV.U32 R6, RZ, RZ, R34 ;  /* 0x000000ffff067224 */ /* 0x000fcc00078e0022 */
[----:B------:R-:W0:Y:S01]  /*0fd0*/  LDC R28, c[0x0][0x610] ;  /* 0x00018400ff1c7b82 */ /* 0x000e220000000800 */
[----:B---34-:R-:W-:Y:S05]  /*0fe0*/  @!P0 BRA `(.L_x_12) ;  /* 0x0000000000288947 */ /* 0x018fea0003800000 */
[----:B------:R-:W3:Y:S02]  /*0ff0*/  LDC R11, c[0x0][0x64c] ;  /* 0x00019300ff0b7b82 */ /* 0x000ee40000000800 */
[----:B---3--:R-:W-:-:S05]  /*1000*/  IADD3 R11, P0, R34, R11, RZ ;  /* 0x0000000b220b7210 */ /* 0x008fca0007f1e0ff */
[----:B------:R-:W-:-:S04]  /*1010*/  IMAD.X R19, RZ, RZ, R7, P0 ;  /* 0x000000ffff137224 */ /* 0x000fc800000e0607 */
[----:B------:R-:W-:-:S04]  /*1020*/  IMAD.WIDE.U32 R6, R19, R26, RZ ;  /* 0x0000001a13067225 */ /* 0x000fc800078e00ff */
[----:B------:R-:W-:-:S04]  /*1030*/  IMAD.WIDE.U32 R8, P0, R11, R27, R6 ;  /* 0x0000001b0b087225 */ /* 0x000fc80007800006 */
[----:B------:R-:W-:-:S04]  /*1040*/  IMAD.WIDE.U32 R6, R11, R26, RZ ;  /* 0x0000001a0b067225 */ /* 0x000fc800078e00ff */
[----:B------:R-:W-:Y:S01]  /*1050*/  IMAD.X R11, RZ, RZ, RZ, P0 ;  /* 0x000000ffff0b7224 */ /* 0x000fe200000e06ff */
[----:B------:R-:W-:Y:S01]  /*1060*/  IADD3 RZ, P0, R7, R8, RZ ;  /* 0x0000000807ff7210 */ /* 0x000fe20007f1e0ff */
[----:B------:R-:W-:-:S04]  /*1070*/  IMAD.MOV.U32 R10, RZ, RZ, R9 ;  /* 0x000000ffff0a7224 */ /* 0x000fc800078e0009 */
[----:B------:R-:W-:-:S08]  /*1080*/  IMAD.WIDE.U32.X R6, R19, R27, R10, P0 ;  /* 0x0000001b13067225 */ /* 0x000fd000000e040a */
.L_x_12:
[----:B0-----:R-:W-:Y:S01]  /*1090*/  SHF.R.U64 R6, R6, R25, R7 ;  /* 0x0000001906067219 */ /* 0x001fe20000001207 */
[----:B--2---:R-:W-:Y:S01]  /*10a0*/  VIADD R7, R21, 0xffffffff ;  /* 0xffffffff15077836 */ /* 0x004fe20000000000 */
[----:B------:R-:W-:Y:S01]  /*10b0*/  LOP3.LUT R13, R32, R13, RZ, 0xc0, !PT ;  /* 0x0000000d200d7212 */ /* 0x000fe200078ec0ff */
[----:B------:R-:W-:Y:S02]  /*10c0*/  IMAD.MOV R18, RZ, RZ, -R18 ;  /* 0x000000ffff127224 */ /* 0x000fe400078e0a12 */
[----:B------:R-:W-:Y:S01]  /*10d0*/  IMAD.MOV R8, RZ, RZ, -R6 ;  /* 0x000000ffff087224 */ /* 0x000fe200078e0a06 */
[----:B------:R-:W-:Y:S01]  /*10e0*/  LOP3.LUT R7, R22, R7, RZ, 0xc0, !PT ;  /* 0x0000000716077212 */ /* 0x000fe200078ec0ff */
[----:B------:R-:W-:Y:S02]  /*10f0*/  IMAD R12, R12, R6, R13 ;  /* 0x000000060c0c7224 */ /* 0x000fe400078e020d */
[----:B------:R-:W-:Y:S02]  /*1100*/  @P1 IMAD R3, R20, R18, R15 ;  /* 0x0000001214031224 */ /* 0x000fe400078e020f */
[----:B-1----:R-:W-:-:S02]  /*1110*/  IMAD R6, R8, R29, R34 ;  /* 0x0000001d08067224 */ /* 0x002fc400078e0222 */
[----:B------:R-:W-:Y:S02]  /*1120*/  IMAD R22, R12, R28, R3 ;  /* 0x0000001c0c167224 */ /* 0x000fe400078e0203 */
[----:B------:R-:W-:Y:S02]  /*1130*/  IMAD R7, R6, R21, R7 ;  /* 0x0000001506077224 */ /* 0x000fe400078e0207 */
[----:B------:R-:W-:Y:S02]  /*1140*/  IMAD.MOV.U32 R3, RZ, RZ, 0x1 ;  /* 0x00000001ff037424 */ /* 0x000fe400078e00ff */
[----:B------:R-:W-:Y:S01]  /*1150*/  IMAD.MOV.U32 R19, RZ, RZ, R30 ;  /* 0x000000ffff137224 */ /* 0x000fe200078e001e */
[----:B------:R-:W-:Y:S02]  /*1160*/  SEL R18, R7, R22, !P1 ;  /* 0x0000001607127207 */ /* 0x000fe40004800000 */
[----:B------:R-:W-:-:S07]  /*1170*/  SEL R22, R22, R7, !P1 ;  /* 0x0000000716167207 */ /* 0x000fce0004800000 */
.L_x_10:
[----:B------:R-:W-:Y:S05]  /*1180*/  @!P2 BRA `(.L_x_13) ;  /* 0x000000400088a947 */ /* 0x000fea0003800000 */
[----:B------:R-:W-:-:S13]  /*1190*/  ISETP.GT.U32.AND P0, PT, R31, 0x1, PT ;  /* 0x000000011f00780c */ /* 0x000fda0003f04070 */
[----:B------:R-:W-:Y:S05]  /*11a0*/  @P0 EXIT ;  /* 0x000000000000094d */ /* 0x000fea0003800000 */
.L_x_14:
[----:B------:R-:W-:-:S08]  /*11b0*/  NOP ;  /* 0x0000000000007918 */ /* 0x000fd00000000000 */
[----:B------:R-:W1:Y:S02]  /*11c0*/  USETMAXREG.TRY_ALLOC.CTAPOOL UP0, 0xe8 ;  /* 0x000000e8000079c8 */ /* 0x000e640008000600 */
[----:B-1----:R-:W-:-:S13]  /*11d0*/  PLOP3.LUT P0, PT, PT, PT, UP0, 0x80, 0x0 ;  /* 0x000000000000781c */ /* 0x002fda0003f0f008 */
[----:B------:R-:W-:Y:S05]  /*11e0*/  @!P0 BRA `(.L_x_14) ;  /* 0xfffffffc00f08947 */ /* 0x000fea000383ffff */
[----:B------:R-:W-:-:S13]  /*11f0*/  LOP3.LUT P0, RZ, R3, 0xff, RZ, 0xc0, !PT ;  /* 0x000000ff03ff7812 */ /* 0x000fda000780c0ff */
[----:B------:R-:W-:Y:S05]  /*1200*/  @!P0 EXIT ;  /* 0x000000000000894d */ /* 0x000fea0003800000 */
[----:B------:R-:W2:Y:S01]  /*1210*/  LDL.64 R8, [R1] ;  /* 0x0000000001087983 */ /* 0x000ea20000100a00 */
[----:B------:R-:W-:Y:S01]  /*1220*/  SHF.R.S32.HI R4, RZ, 0x1f, R5 ;  /* 0x0000001fff047819 */ /* 0x000fe20000011405 */
[----:B------:R-:W1:Y:S01]  /*1230*/  S2UR UR4, SR_CgaCtaId ;  /* 0x00000000000479c3 */ /* 0x000e620000008800 */
[----:B------:R-:W-:Y:S01]  /*1240*/  UMOV UR40, 0x400 ;  /* 0x0000040000287882 */ /* 0x000fe20000000000 */
[----:B------:R-:W-:Y:S01]  /*1250*/  UISETP.LT.AND UP0, UPT, UR37, 0x1, UPT ;  /* 0x000000012500788c */ /* 0x000fe2000bf01270 */
[CC--:B------:R-:W-:Y:S01]  /*1260*/  LEA.HI R3, R4.reuse, R5.reuse, RZ, 0x2 ;  /* 0x0000000504037211 */ /* 0x0c0fe200078f10ff */
[----:B------:R-:W-:Y:S01]  /*1270*/  UIADD3 UR5, UR43, -0x1, URZ ;  /* 0xffffffff2b057890 */ /* 0x000fe2000fffe03f */
[----:B------:R-:W-:Y:S01]  /*1280*/  LEA.HI R4, R4, R5, RZ, 0x5 ;  /* 0x0000000504047211 */ /* 0x000fe200078f28ff */
[----:B------:R-:W-:Y:S01]  /*1290*/  USEL UR42, UR37, 0x1, UP0 ;  /* 0x00000001252a7887 */ /* 0x000fe20008000000 */
[--C-:B------:R-:W-:Y:S01]  /*12a0*/  SHF.R.S32.HI R58, RZ, 0x2, R3.reuse ;  /* 0x00000002ff3a7819 */ /* 0x100fe20000011403 */
[----:B------:R-:W3:Y:S01]  /*12b0*/  LDC R64, c[0x0][0x658] ;  /* 0x00019600ff407b82 */ /* 0x000ee20000000800 */
[----:B------:R-:W-:Y:S01]  /*12c0*/  SHF.R.S32.HI R7, RZ, 0x1f, R3 ;  /* 0x0000001fff077819 */ /* 0x000fe20000011403 */
[----:B------:R-:W-:Y:S01]  /*12d0*/  UISETP.NE.AND UP0, UPT, UR5, URZ, UPT ;  /* 0x0000003f0500728c */ /* 0x000fe2000bf05270 */
[----:B------:R-:W-:Y:S01]  /*12e0*/  LOP3.LUT R6, R3, 0xfffffffc, RZ, 0xc0, !PT ;  /* 0xfffffffc03067812 */ /* 0x000fe200078ec0ff */
[----:B------:R-:W-:Y:S01]  /*12f0*/  ULDC UR8, c[0x0][0x284] ;  /* 0x0000a10000087ab9 */ /* 0x000fe20000000800 */
[----:B------:R-:W-:Y:S01]  /*1300*/  LEA.HI R7, R7, R58, RZ, 0x3 ;  /* 0x0000003a07077211 */ /* 0x000fe200078f18ff */
[----:B------:R-:W-:Y:S01]  /*1310*/  USEL UR7, URZ, 0x1, UP0 ;  /* 0x000000013f077887 */ /* 0x000fe20008000000 */
[----:B------:R-:W-:Y:S01]  /*1320*/  SHF.R.S32.HI R3, RZ, 0x5, R4 ;  /* 0x00000005ff037819 */ /* 0x000fe20000011404 */
[----:B------:R-:W4:Y:S01]  /*1330*/  LDC.64 R62, c[0x0][0x5c8] ;  /* 0x00017200ff3e7b82 */ /* 0x000f220000000a00 */
[----:B------:R-:W-:Y:S01]  /*1340*/  LOP3.LUT R7, R7, 0xfffffff8, RZ, 0xc0, !PT ;  /* 0xfffffff807077812 */ /* 0x000fe200078ec0ff */
[----:B------:R-:W-:Y:S01]  /*1350*/  IMAD.IADD R6, R5, 0x1, -R6 ;  /* 0x0000000105067824 */ /* 0x000fe200078e0a06 */
[----:B------:R-:W-:Y:S01]  /*1360*/  LOP3.LUT R72, R23, 0x1, RZ, 0xfc, !PT ;  /* 0x0000000117487812 */ /* 0x000fe200078efcff */
[----:B------:R-:W-:Y:S01]  /*1370*/  IMAD.MOV.U32 R5, RZ, RZ, 0x1 ;  /* 0x00000001ff057424 */ /* 0x000fe200078e00ff */
[----:B------:R-:W-:Y:S01]  /*1380*/  USHF.L.U32 UR39, UR37, 0x1, URZ ;  /* 0x0000000125277899 */ /* 0x000fe2000800063f */
[----:B------:R-:W-:Y:S01]  /*1390*/  IMAD.IADD R58, R58, 0x1, -R7 ;  /* 0x000000013a3a7824 */ /* 0x000fe200078e0a07 */
[----:B------:R-:W-:Y:S01]  /*13a0*/  UIADD3 UR42, -UR42, UR37, URZ ;  /* 0x000000252a2a7290 */ /* 0x000fe2000fffe13f */
[----:B------:R-:W0:Y:S01]  /*13b0*/  LDC R65, c[0x0][0x288] ;  /* 0x0000a200ff417b82 */ /* 0x000e220000000800 */
[----:B-1----:R-:W-:Y:S01]  /*13c0*/  ULEA UR40, UR4, UR40, 0x18 ;  /* 0x0000002804287291 */ /* 0x002fe2000f8ec03f */
[C-C-:B------:R-:W-:Y:S01]  /*13d0*/  IMAD R69, R3.reuse, -0x10, -R58.reuse ;  /* 0xfffffff003457824 */ /* 0x140fe200078e0a3a */
[--C-:B------:R-:W-:Y:S01]  /*13e0*/  SHF.R.S32.HI R59, RZ, 0x1f, R58.reuse ;  /* 0x0000001fff3b7819 */ /* 0x100fe2000001143a */
[----:B------:R-:W-:Y:S01]  /*13f0*/  USHF.L.U32 UR4, UR5, 0x3, URZ ;  /* 0x0000000305047899 */ /* 0x000fe2000800063f */
[----:B------:R-:W-:Y:S01]  /*1400*/  IMAD.SHL.U32 R60, R6, 0x2, RZ ;  /* 0x00000002063c7824 */ /* 0x000fe200078e00ff */
[----:B------:R-:W-:Y:S01]  /*1410*/  UIADD3 UR5, UR40, 0x180, URZ ;  /* 0x0000018028057890 */ /* 0x000fe2000fffe03f */
[----:B------:R-:W-:Y:S01]  /*1420*/  IMAD.U32 R73, RZ, RZ, UR7 ;  /* 0x00000007ff497e24 */ /* 0x000fe2000f8e00ff */
[----:B------:R-:W1:Y:S01]  /*1430*/  LDC R67, c[0x0][0x600] ;  /* 0x00018000ff437b82 */ /* 0x000e620000000800 */
[----:B------:R-:W-:Y:S01]  /*1440*/  IMAD.WIDE R58, R3, 0x10, R58 ;  /* 0x00000010033a7825 */ /* 0x000fe200078e023a */
[----:B------:R-:W-:Y:S01]  /*1450*/  UIADD3 UR6, UR40, 0x28180, URZ ;  /* 0x0002818028067890 */ /* 0x000fe2000fffe03f */
[----:B------:R-:W-:Y:S01]  /*1460*/  SHF.R.S32.HI R61, RZ, 0x1f, R60 ;  /* 0x0000001fff3d7819 */ /* 0x000fe2000001143c */
[----:B------:R-:W-:Y:S01]  /*1470*/  USHF.R.U32.HI UR5, URZ, 0x4, UR5 ;  /* 0x000000043f057899 */ /* 0x000fe20008011605 */
[----:B------:R-:W-:Y:S01]  /*1480*/  IMAD.MOV.U32 R3, RZ, RZ, -0x1 ;  /* 0xffffffffff037424 */ /* 0x000fe200078e00ff */
[----:B------:R-:W-:Y:S01]  /*1490*/  USHF.R.U32.HI UR6, URZ, 0x4, UR6 ;  /* 0x000000043f067899 */ /* 0x000fe20008011606 */
[----:B------:R-:W-:Y:S01]  /*14a0*/  VIADD R69, R69, UR8 ;  /* 0x0000000845457c36 */ /* 0x000fe20008000000 */
[----:B------:R-:W-:Y:S01]  /*14b0*/  UIADD3 UR41, UR40, 0x60, URZ ;  /* 0x0000006028297890 */ /* 0x000fe2000fffe03f */
[C---:B----4-:R-:W-:Y:S01]  /*14c0*/  SHF.L.U64.HI R63, R62.reuse, 0x3, R63 ;  /* 0x000000033e3f7819 */ /* 0x050fe2000001023f */
[----:B------:R-:W-:Y:S01]  /*14d0*/  ULOP3.LUT UR4, UR4, 0x8, URZ, 0xc0, !UPT ;  /* 0x0000000804047892 */ /* 0x000fe2000f8ec03f */
[-C--:B---3--:R-:W-:Y:S01]  /*14e0*/  SHF.L.U32 R3, R3, R64.reuse, RZ ;  /* 0x0000004003037219 */ /* 0x088fe200000006ff */
[----:B------:R-:W-:Y:S01]  /*14f0*/  ULOP3.LUT UR5, UR5, 0x3fff, URZ, 0xc0, !UPT ;  /* 0x00003fff05057892 */ /* 0x000fe2000f8ec03f */
[----:B------:R-:W-:Y:S01]  /*1500*/  SHF.L.U32 R64, R5, R64, RZ ;  /* 0x0000004005407219 */ /* 0x000fe200000006ff */
[----:B------:R-:W-:Y:S01]  /*1510*/  ULOP3.LUT UR6, UR6, 0x3fff, URZ, 0xc0, !UPT ;  /* 0x00003fff06067892 */ /* 0x000fe2000f8ec03f */
[----:B------:R-:W-:Y:S01]  /*1520*/  IMAD.SHL.U32 R62, R62, 0x8, RZ ;  /* 0x000000083e3e7824 */ /* 0x000fe200078e00ff */
[----:B------:R-:W-:Y:S01]  /*1530*/  LOP3.LUT R68, RZ, R3, RZ, 0x33, !PT ;  /* 0x00000003ff447212 */ /* 0x000fe200078e33ff */
[----:B0-----:R-:W-:Y:S01]  /*1540*/  IMAD R65, R6, -0x2, R65 ;  /* 0xfffffffe06417824 */ /* 0x001fe200078e0241 */
[----:B------:R-:W-:-:S02]  /*1550*/  ULEA UR43, UR43, UR41, 0x3 ;  /* 0x000000292b2b7291 */ /* 0x000fc4000f8e183f */
[----:B------:R-:W-:Y:S02]  /*1560*/  ULOP3.LUT UR44, UR4, 0x8, URZ, 0x3c, !UPT ;  /* 0x00000008042c7892 */ /* 0x000fe4000f8e3c3f */
[----:B------:R-:W-:Y:S01]  /*1570*/  ULOP3.LUT UR45, UR4, 0x18, URZ, 0x3c, !UPT ;  /* 0x00000018042d7892 */ /* 0x000fe2000f8e3c3f */
[----:B-1----:R-:W-:Y:S01]  /*1580*/  VIADD R67, R67, 0xffffffff ;  /* 0xffffffff43437836 */ /* 0x002fe20000000000 */
[----:B------:R-:W-:Y:S02]  /*1590*/  ULOP3.LUT UR46, UR5, 0x10000, URZ, 0xfc, !UPT ;  /* 0x00010000052e7892 */ /* 0x000fe4000f8efc3f */
[----:B------:R-:W-:Y:S01]  /*15a0*/  ULOP3.LUT UR47, UR6, 0x10000, URZ, 0xfc, !UPT ;  /* 0x00010000062f7892 */ /* 0x000fe2000f8efc3f */
[----:B--2---:R-:W-:-:S11]  /*15b0*/  SHF.L.U64.HI R66, R8, 0x1, R0 ;  /* 0x0000000108427819 */ /* 0x004fd60000010200 */
.L_x_98:
[----:B------:R-:W-:-:S04]  /*15c0*/  SHF.L.U32 R0, R73, 0x1f, RZ ;  /* 0x0000001f49007819 */ /* 0x000fc800000006ff */
[----:B------:R-:W0:Y:S02]  /*15d0*/  SYNCS.PHASECHK.TRANS64.TRYWAIT P0, [UR43+-0x8], R0 ;  /* 0xfffff800ff0075a7 */ /* 0x000e24000800016b */
[----:B01--4-:R-:W-:Y:S05]  /*15e0*/  @!P0 BRA `(.L_x_15) ;  /* 0x0000004c00fc8947 */ /* 0x013fea0003800000 */
.L_x_121:
[----:B------:R-:W-:Y:S02]  /*15f0*/  ULDC UR4, c[0x0][0x28c] ;  /* 0x0000a30000047ab9 */ /* 0x000fe40000000800 */
[----:B------:R-:W-:-:S13]  /*1600*/  ISETP.LT.AND P0, PT, RZ, UR4, PT ;  /* 0x00000004ff007c0c */ /* 0x000fda000bf01270 */
[----:B------:R-:W-:Y:S05]  /*1610*/  @P0 BRA `(.L_x_16) ;  /* 0x0000000000400947 */ /* 0x000fea0003800000 */
[----:B0-----:R-:W-:Y:S01]  /*1620*/  MOV R0, 0x0 ;  /* 0x0000000000007802 */ /* 0x001fe20000000f00 */
[----:B------:R-:W-:Y:S01]  /*1630*/  ULDC.64 UR4, c[0x4][0x68] ;  /* 0x01001a0000047ab9 */ /* 0x000fe20000000a00 */
[----:B------:R-:W-:Y:S01]  /*1640*/  ULDC.64 UR6, c[0x4][0x8] ;  /* 0x0100020000067ab9 */ /* 0x000fe20000000a00 */
[----:B------:R-:W-:Y:S01]  /*1650*/  IMAD.U32 R4, RZ, RZ, UR4 ;  /* 0x00000004ff047e24 */ /* 0x000fe2000f8e00ff */
[----:B------:R0:W1:Y:S01]  /*1660*/  LDC.64 R14, c[0x4][R0] ;  /* 0x01000000000e7b82 */ /* 0x0000620000000a00 */
[----:B------:R-:W-:Y:S01]  /*1670*/  IMAD.U32 R5, RZ, RZ, UR5 ;  /* 0x00000005ff057e24 */ /* 0x000fe2000f8e00ff */
[----:B------:R-:W-:Y:S01]  /*1680*/  ULDC.64 UR4, c[0x4][0x70] ;  /* 0x01001c0000047ab9 */ /* 0x000fe20000000a00 */
[----:B------:R-:W-:Y:S02]  /*1690*/  IMAD.U32 R10, RZ, RZ, UR6 ;  /* 0x00000006ff0a7e24 */ /* 0x000fe4000f8e00ff */
[----:B------:R-:W-:Y:S02]  /*16a0*/  IMAD.U32 R6, RZ, RZ, UR4 ;  /* 0x00000004ff067e24 */ /* 0x000fe4000f8e00ff */
[----:B------:R-:W-:-:S02]  /*16b0*/  IMAD.U32 R7, RZ, RZ, UR5 ;  /* 0x00000005ff077e24 */ /* 0x000fc4000f8e00ff */
[----:B------:R-:W-:Y:S02]  /*16c0*/  IMAD.U32 R11, RZ, RZ, UR7 ;  /* 0x00000007ff0b7e24 */ /* 0x000fe4000f8e00ff */
[----:B------:R-:W-:Y:S02]  /*16d0*/  IMAD.MOV.U32 R8, RZ, RZ, 0x1e1 ;  /* 0x000001e1ff087424 */ /* 0x000fe400078e00ff */
[----:B------:R-:W-:Y:S02]  /*16e0*/  IMAD.MOV.U32 R12, RZ, RZ, 0x1 ;  /* 0x00000001ff0c7424 */ /* 0x000fe400078e00ff */
[----:B0-----:R-:W-:-:S07]  /*16f0*/  IMAD.MOV.U32 R13, RZ, RZ, RZ ;  /* 0x000000ffff0d7224 */ /* 0x001fce00078e00ff */
[----:B------:R-:W-:-:S07]  /*1700*/  LEPC R20, `(.L_x_16) ;  /* 0x000000001014794e */ /* 0x000fce0000000000 */
[----:B-1---5:R-:W-:Y:S05]  /*1710*/  CALL.ABS.NOINC R14 ;  /* 0x000000000e007343 */ /* 0x022fea0003c00000 */
.L_x_16:
[----:B------:R-:W-:-:S13]  /*1720*/  ISETP.NE.AND P0, PT, R72, 0x3, PT ;  /* 0x000000034800780c */ /* 0x000fda0003f05270 */
[----:B------:R-:W-:Y:S05]  /*1730*/  @!P0 BRA `(.L_x_17) ;  /* 0x0000000000048947 */ /* 0x000fea0003800000 */
[----:B------:R-:W-:Y:S01]  /*1740*/  BPT.TRAP 0x1 ;  /* 0x000000040000795c */ /* 0x000fe20000300000 */
.L_x_17:
[----:B0-----:R-:W-:Y:S02]  /*1750*/  IMAD.U32 R3, RZ, RZ, UR36 ;  /* 0x00000024ff037e24 */ /* 0x001fe4000f8e00ff */
[----:B------:R-:W-:-:S03]  /*1760*/  IMAD.U32 R0, RZ, RZ, UR38 ;  /* 0x00000026ff007e24 */ /* 0x000fc6000f8e00ff */
[----:B------:R-:W-:Y:S02]  /*1770*/  LEA R3, R3, UR40, 0x3 ;  /* 0x0000002803037c11 */ /* 0x000fe4000f8e18ff */
[----:B------:R-:W-:-:S04]  /*1780*/  SHF.L.U32 R0, R0, 0x1f, RZ ;  /* 0x0000001f00007819 */ /* 0x000fc800000006ff */
[----:B------:R0:W1:Y:S01]  /*1790*/  SYNCS.PHASECHK.TRANS64.TRYWAIT P1, [R3+URZ], R0 ;  /* 0x00000000030075a7 */ /* 0x000062000802017f */
[----:B------:R-:W-:Y:S05]  /*17a0*/  @!P0 BRA `(.L_x_18) ;  /* 0x0000000000048947 */ /* 0x000fea0003800000 */
[----:B------:R-:W-:Y:S01]  /*17b0*/  BPT.TRAP 0x1 ;  /* 0x000000040000795c */ /* 0x000fe20000300000 */
.L_x_18:
[----:B-1----:R-:W-:Y:S05]  /*17c0*/  @P1 BRA `(.L_x_19) ;  /* 0x0000000000081947 */ /* 0x002fea0003800000 */
[----:B------:R-:W1:Y:S02]  /*17d0*/  SYNCS.PHASECHK.TRANS64.TRYWAIT P1, [R3+URZ], R0 ;  /* 0x00000000030075a7 */ /* 0x000e64000802017f */
[----:B-1----:R-:W-:Y:S05]  /*17e0*/  @!P1 BRA `(.L_x_20) ;  /* 0x0000004c00949947 */ /* 0x002fea0003800000 */
.L_x_19:
[----:B------:R-:W-:Y:S05]  /*17f0*/  WARPSYNC.ALL ;  /* 0x0000000000007948 */ /* 0x000fea0003800000 */
[----:B------:R-:W-:Y:S01]  /*1800*/  ULEA UR9, UR36, UR46, 0xb ;  /* 0x0000002e24097291 */ /* 0x000fe2000f8e583f */
[----:B------:R-:W-:Y:S01]  /*1810*/  WARPGROUP.ARRIVE ;  /* 0x00000000000079c5 */ /* 0x000fe20000000000 */
[----:B------:R-:W-:Y:S01]  /*1820*/  ULEA UR8, UR36, UR47, 0xb ;  /* 0x0000002f24087291 */ /* 0x000fe2000f8e583f */
[----:B01----:R-:W-:Y:S01]  /*1830*/  IMAD.U32 R0, RZ, RZ, UR42 ;  /* 0x0000002aff007e24 */ /* 0x003fe2000f8e00ff */
[----:B------:R-:W-:Y:S01]  /*1840*/  UMOV UR5, 0x40000040 ;  /* 0x4000004000057882 */ /* 0x000fe20000000000 */
[----:B------:R-:W-:-:S02]  /*1850*/  UMOV UR7, 0x40000040 ;  /* 0x4000004000077882 */ /* 0x000fc40000000000 */
[----:B------:R-:W-:Y:S01]  /*1860*/  UMOV UR4, UR9 ;  /* 0x0000000900047c82 */ /* 0x000fe20008000000 */
[----:B------:R-:W-:Y:S01]  /*1870*/  ISETP.GE.AND P1, PT, R0, 0x1, PT ;  /* 0x000000010000780c */ /* 0x000fe20003f26270 */
[----:B------:R-:W-:Y:S02]  /*1880*/  UMOV UR6, UR8 ;  /* 0x0000000800067c82 */ /* 0x000fe40008000000 */
[----:B------:R-:W-:Y:S01]  /*1890*/  HGMMA.64x64x8.F32.TF32 R24, gdesc[UR4], RZ, !UPT, gsb0 ;  /* 0x04e00000041879f0 */ /* 0x000fe2000c0028ff */
[----:B------:R-:W-:Y:S02]  /*18a0*/  UIADD3 UR4, UR9, 0x2, URZ ;  /* 0x0000000209047890 */ /* 0x000fe4000fffe03f */
[----:B------:R-:W-:Y:S01]  /*18b0*/  UIADD3 UR6, UR8, 0x2, URZ ;  /* 0x0000000208067890 */ /* 0x000fe2000fffe03f */
[----:B------:R-:W-:Y:S01]  /*18c0*/  UMOV UR5, 0x40000040 ;  /* 0x4000004000057882 */ /* 0x000fe20000000000 */
[----:B------:R-:W-:Y:S01]  /*18d0*/  UMOV UR7, 0x40000040 ;  /* 0x4000004000077882 */ /* 0x000fe20000000000 */
[----:B------:R-:W-:-:S02]  /*18e0*/  WARPGROUP.DEPBAR.LE gsb0, 0x0 ;  /* 0x00008000000079c5 */ /* 0x000fc40000010000 */
[----:B------:R-:W-:-:S06]  /*18f0*/  WARPGROUP.ARRIVE ;  /* 0x00000000000079c5 */ /* 0x000fcc0000000000 */
[----:B------:R-:W-:Y:S01]  /*1900*/  HGMMA.64x64x8.F32.TF32 R24, gdesc[UR4], R24, gsb0 ;  /* 0x04e00000041879f0 */ /* 0x000fe20008002818 */
[----:B------:R-:W-:Y:S02]  /*1910*/  UIADD3 UR4, UR9, 0x4, URZ ;  /* 0x0000000409047890 */ /* 0x000fe4000fffe03f */
[----:B------:R-:W-:Y:S01]  /*1920*/  UIADD3 UR6, UR8, 0x4, URZ ;  /* 0x0000000408067890 */ /* 0x000fe2000fffe03f */
[----:B------:R-:W-:Y:S01]  /*1930*/  UMOV UR5, 0x40000040 ;  /* 0x4000004000057882 */ /* 0x000fe20000000000 */
[----:B------:R-:W-:Y:S01]  /*1940*/  UMOV UR7, 0x40000040 ;  /* 0x4000004000077882 */ /* 0x000fe20000000000 */
[----:B------:R-:W-:Y:S02]  /*1950*/  WARPGROUP.DEPBAR.LE gsb0, 0x0 ;  /* 0x00008000000079c5 */ /* 0x000fe40000010000 */
        /* <DEDUP_REMOVED lines=92> */
[----:B------:R-:W-:Y:S03]  /*1f20*/  HGMMA.64x64x8.F32.TF32 R24, gdesc[UR4], R24, gsb0 ;  /* 0x04e00000041879f0 */ /* 0x000fe60008002818 */
[----:B------:R-:W-:Y:S02]  /*1f30*/  WARPGROUP.DEPBAR.LE gsb0, 0x0 ;  /* 0x00008000000079c5 */ /* 0x000fe40000010000 */
[----:B------:R-:W-:Y:S05]  /*1f40*/  @!P1 BRA `(.L_x_21) ;  /* 0x0000000800609947 */ /* 0x000fea0003800000 */
[----:B------:R-:W-:Y:S01]  /*1f50*/  UIADD3 UR5, UR36, 0x1, URZ ;  /* 0x0000000124057890 */ /* 0x000fe2000fffe03f */
[----:B------:R-:W-:-:S03]  /*1f60*/  IMAD.U32 R0, RZ, RZ, UR42 ;  /* 0x0000002aff007e24 */ /* 0x000fc6000f8e00ff */
[----:B------:R-:W-:-:S04]  /*1f70*/  UISETP.NE.AND UP0, UPT, UR5, 0x5, UPT ;  /* 0x000000050500788c */ /* 0x000fc8000bf05270 */
[----:B------:R-:W-:Y:S02]  /*1f80*/  USEL UR4, URZ, 0x1, UP0 ;  /* 0x000000013f047887 */ /* 0x000fe40008000000 */
[----:B------:R-:W-:Y:S02]  /*1f90*/  USEL UR5, UR5, URZ, UP0 ;  /* 0x0000003f05057287 */ /* 0x000fe40008000000 */
[----:B------:R-:W-:-:S06]  /*1fa0*/  ULOP3.LUT UR4, UR38, UR4, URZ, 0x3c, !UPT ;  /* 0x0000000426047292 */ /* 0x000fcc000f8e3c3f */
[----:B------:R-:W-:Y:S01]  /*1fb0*/  IMAD.U32 R5, RZ, RZ, UR4 ;  /* 0x00000004ff057e24 */ /* 0x000fe2000f8e00ff */
[----:B------:R-:W-:-:S06]  /*1fc0*/  UMOV UR4, UR36 ;  /* 0x0000002400047c82 */ /* 0x000fcc0008000000 */
.L_x_28:
[----:B01----:R-:W-:Y:S05]  /*1fd0*/  @!P0 BRA `(.L_x_22) ;  /* 0x0000000000048947 */ /* 0x003fea0003800000 */
[----:B------:R-:W-:Y:S01]  /*1fe0*/  BPT.TRAP 0x1 ;  /* 0x000000040000795c */ /* 0x000fe20000300000 */
.L_x_22:
[----:B------:R-:W-:Y:S01]  /*1ff0*/  ULEA UR6, UR5, UR40, 0x3 ;  /* 0x0000002805067291 */ /* 0x000fe2000f8e183f */
[----:B------:R-:W-:-:S08]  /*2000*/  SHF.L.U32 R3, R5, 0x1f, RZ ;  /* 0x0000001f05037819 */ /* 0x000fd000000006ff */
[----:B------:R0:W1:Y:S01]  /*2010*/  SYNCS.PHASECHK.TRANS64.TRYWAIT P1, [UR6], R3 ;  /* 0x00000003ff0075a7 */ /* 0x0000620008020146 */
[----:B------:R-:W-:Y:S05]  /*2020*/  @!P0 BRA `(.L_x_23) ;  /* 0x0000000000048947 */ /* 0x000fea0003800000 */
[----:B------:R-:W-:Y:S01]  /*2030*/  BPT.TRAP 0x1 ;  /* 0x000000040000795c */ /* 0x000fe20000300000 */
.L_x_23:
[----:B-1----:R-:W-:Y:S05]  /*2040*/  @P1 BRA `(.L_x_24) ;  /* 0x0000000000081947 */ /* 0x002fea0003800000 */
[----:B------:R-:W1:Y:S02]  /*2050*/  SYNCS.PHASECHK.TRANS64.TRYWAIT P1, [UR6], R3 ;  /* 0x00000003ff0075a7 */ /* 0x000e640008020146 */
[----:B-1----:R-:W-:Y:S05]  /*2060*/  @!P1 BRA `(.L_x_25) ;  /* 0x0000004400889947 */ /* 0x002fea0003800000 */
.L_x_24:
[----:B------:R-:W-:Y:S01]  /*2070*/  ULEA UR6, UR5, UR47, 0xb ;  /* 0x0000002f05067291 */ /* 0x000fe2000f8e583f */
[----:B------:R-:W-:Y:S01]  /*2080*/  WARPGROUP.ARRIVE ;  /* 0x00000000000079c5 */ /* 0x000fe20000000000 */
[----:B------:R-:W-:Y:S01]  /*2090*/  ULEA UR7, UR5, UR46, 0xb ;  /* 0x0000002e05077291 */ /* 0x000fe2000f8e583f */
[----:B------:R-:W-:Y:S01]  /*20a0*/  UMOV UR11, 0x40000040 ;  /* 0x40000040000b7882 */ /* 0x000fe20000000000 */
[----:B------:R-:W-:-:S03]  /*20b0*/  UMOV UR9, 0x40000040 ;  /* 0x4000004000097882 */ /* 0x000fc60000000000 */
[----:B------:R-:W-:Y:S02]  /*20c0*/  UMOV UR10, UR6 ;  /* 0x00000006000a7c82 */ /* 0x000fe40008000000 */
[----:B------:R-:W-:Y:S02]  /*20d0*/  UMOV UR8, UR7 ;  /* 0x0000000700087c82 */ /* 0x000fe40008000000 */
[----:B------:R-:W-:Y:S01]  /*20e0*/  HGMMA.64x64x8.F32.TF32 R24, gdesc[UR8], R24, gsb0 ;  /* 0x04e00000081879f0 */ /* 0x000fe20008002818 */
        /* <DEDUP_REMOVED lines=107> */
[----:B------:R-:W-:Y:S01]  /*27a0*/  BPT.TRAP 0x1 ;  /* 0x000000040000795c */ /* 0x000fe20000300000 */
.L_x_26:
[----:B------:R-:W-:Y:S01]  /*27b0*/  ULEA UR6, UR4, UR40, 0x3 ;  /* 0x0000002804067291 */ /* 0x000fe2000f8e183f */
[----:B------:R-:W-:-:S03]  /*27c0*/  ISETP.GT.U32.AND P1, PT, R23, 0x1, PT ;  /* 0x000000011700780c */ /* 0x000fc60003f24070 */
[----:B------:R-:W-:-:S04]  /*27d0*/  UIADD3 UR6, UR6, 0x28, URZ ;  /* 0x0000002806067890 */ /* 0x000fc8000fffe03f */
[----:B------:R-:W-:-:S09]  /*27e0*/  UPRMT UR6, URZ, 0x654, UR6 ;  /* 0x000006543f067896 */ /* 0x000fd20008000006 */
[----:B------:R-:W-:Y:S01]  /*27f0*/  SYNCS.ARRIVE.TRANS64.RED.A1T0 RZ, [UR6], RZ ;  /* 0x000000ffffff79a7 */ /* 0x000fe20008100406 */
[----:B------:R-:W-:Y:S05]  /*2800*/  @P1 BRA `(.L_x_27) ;  /* 0x0000000000041947 */ /* 0x000fea0003800000 */
[----:B------:R-:W-:Y:S01]  /*2810*/  BPT.TRAP 0x1 ;  /* 0x000000040000795c */ /* 0x000fe20000300000 */
.L_x_27:
[----:B------:R-:W-:Y:S01]  /*2820*/  UIADD3 UR5, UR5, 0x1, URZ ;  /* 0x0000000105057890 */ /* 0x000fe2000fffe03f */
[C---:B------:R-:W-:Y:S01]  /*2830*/  ISETP.GT.AND P1, PT, R0.reuse, 0x1, PT ;  /* 0x000000010000780c */ /* 0x040fe20003f24270 */
[----:B------:R-:W-:Y:S01]  /*2840*/  UIADD3 UR4, UR4, 0x1, URZ ;  /* 0x0000000104047890 */ /* 0x000fe2000fffe03f */
[----:B------:R-:W-:Y:S01]  /*2850*/  VIADD R0, R0, 0xffffffff ;  /* 0xffffffff00007836 */ /* 0x000fe20000000000 */
[----:B------:R-:W-:Y:S02]  /*2860*/  UISETP.NE.AND UP0, UPT, UR5, 0x5, UPT ;  /* 0x000000050500788c */ /* 0x000fe4000bf05270 */
[----:B------:R-:W-:Y:S02]  /*2870*/  UISETP.NE.AND UP1, UPT, UR4, 0x5, UPT ;  /* 0x000000050400788c */ /* 0x000fe4000bf25270 */
[----:B------:R-:W-:Y:S02]  /*2880*/  USEL UR6, URZ, 0x1, UP0 ;  /* 0x000000013f067887 */ /* 0x000fe40008000000 */
[----:B------:R-:W-:-:S02]  /*2890*/  USEL UR5, UR5, URZ, UP0 ;  /* 0x0000003f05057287 */ /* 0x000fc40008000000 */
[----:B------:R-:W-:Y:S02]  /*28a0*/  USEL UR4, UR4, URZ, UP1 ;  /* 0x0000003f04047287 */ /* 0x000fe40008800000 */
[----:B------:R-:W-:Y:S01]  /*28b0*/  LOP3.LUT R5, R5, UR6, RZ, 0x3c, !PT ;  /* 0x0000000605057c12 */ /* 0x000fe2000f8e3cff */
[----:B------:R-:W-:Y:S09]  /*28c0*/  @P1 BRA `(.L_x_28) ;  /* 0xfffffff400c01947 */ /* 0x000ff2000383ffff */
.L_x_21:
[----:B------:R-:W2:Y:S01]  /*28d0*/  LDC R0, c[0x0][0x28c] ;  /* 0x0000a300ff007b82 */ /* 0x000ea20000000800 */
[----:B01----:R-:W-:-:S04]  /*28e0*/  IMAD.U32 R3, RZ, RZ, UR44 ;  /* 0x0000002cff037e24 */ /* 0x003fc8000f8e00ff */
[----:B------:R0:W-:Y:S01]  /*28f0*/  SYNCS.ARRIVE.TRANS64.A1T0 RZ, [R3+UR41], RZ ;  /* 0x000000ff03ff79a7 */ /* 0x0001e20008100029 */
[----:B--2---:R-:W-:-:S13]  /*2900*/  ISETP.GE.AND P1, PT, R0, 0x1, PT ;  /* 0x000000010000780c */ /* 0x004fda0003f26270 */
[----:B0-----:R-:W-:Y:S05]  /*2910*/  @!P1 BRA `(.L_x_29) ;  /* 0x0000000000349947 */ /* 0x001fea0003800000 */
[----:B------:R-:W-:Y:S05]  /*2920*/  @!P0 BRA `(.L_x_30) ;  /* 0x0000000000048947 */ /* 0x000fea0003800000 */
[----:B------:R-:W-:Y:S01]  /*2930*/  BPT.TRAP 0x1 ;  /* 0x000000040000795c */ /* 0x000fe20000300000 */
.L_x_30:
[----:B------:R-:W-:Y:S01]  /*2940*/  UIADD3 UR6, UR36, UR42, URZ ;  /* 0x0000002a24067290 */ /* 0x000fe2000fffe03f */
[----:B------:R-:W-:-:S03]  /*2950*/  ISETP.GT.U32.AND P0, PT, R23, 0x1, PT ;  /* 0x000000011700780c */ /* 0x000fc60003f04070 */
[----:B------:R-:W-:-:S04]  /*2960*/  UIMAD.WIDE.U32 UR4, UR6, -0x33333333, URZ ;  /* 0xcccccccd060478a5 */ /* 0x000fc8000f8e003f */
[----:B------:R-:W-:-:S04]  /*2970*/  USHF.R.U32.HI UR4, URZ, 0x2, UR5 ;  /* 0x000000023f047899 */ /* 0x000fc80008011605 */
[----:B------:R-:W-:-:S04]  /*2980*/  UIMAD UR6, UR4, -0x5, UR6 ;  /* 0xfffffffb040678a4 */ /* 0x000fc8000f8e0206 */
[----:B------:R-:W-:-:S04]  /*2990*/  ULEA UR6, UR6, UR40, 0x3 ;  /* 0x0000002806067291 */ /* 0x000fc8000f8e183f */
[----:B------:R-:W-:-:S04]  /*29a0*/  UIADD3 UR6, UR6, 0x28, URZ ;  /* 0x0000002806067890 */ /* 0x000fc8000fffe03f */
[----:B------:R-:W-:-:S09]  /*29b0*/  UPRMT UR6, URZ, 0x654, UR6 ;  /* 0x000006543f067896 */ /* 0x000fd20008000006 */
[----:B------:R-:W-:Y:S01]  /*29c0*/  SYNCS.ARRIVE.TRANS64.RED.A1T0 RZ, [UR6], RZ ;  /* 0x000000ffffff79a7 */ /* 0x000fe20008100406 */
[----:B------:R-:W-:Y:S05]  /*29d0*/  @P0 BRA `(.L_x_29) ;  /* 0x0000000000040947 */ /* 0x000fea0003800000 */
[----:B------:R-:W-:Y:S01]  /*29e0*/  BPT.TRAP 0x1 ;  /* 0x000000040000795c */ /* 0x000fe20000300000 */
.L_x_29:
[----:B------:R-:W-:Y:S01]  /*29f0*/  SHF.L.U32 R0, R73, 0x1f, RZ ;  /* 0x0000001f49007819 */ /* 0x000fe200000006ff */
[----:B------:R-:W-:Y:S01]  /*2a00*/  UIADD3 UR36, UR36, UR39, URZ ;  /* 0x0000002724247290 */ /* 0x000fe2000fffe03f */
[----:B------:R-:W-:Y:S01]  /*2a10*/  SHF.R.S32.HI R9, RZ, 0x1f, R19 ;  /* 0x0000001fff097819 */ /* 0x000fe20000011413 */
[----:B------:R-:W-:Y:S01]  /*2a20*/  UISETP.GE.U32.AND UP1, UPT, UR39, 0x5, UPT ;  /* 0x000000052700788c */ /* 0x000fe2000bf26070 */
[----:B------:R-:W0:Y:S01]  /*2a30*/  SYNCS.PHASECHK.TRANS64.TRYWAIT P0, [UR43+0x8], R0 ;  /* 0x00000800ff0075a7 */ /* 0x000e22000800016b */
[----:B------:R-:W-:-:S04]  /*2a40*/  UISETP.GT.U32.AND UP0, UPT, UR36, 0x4, UPT ;  /* 0x000000042400788c */ /* 0x000fc8000bf04070 */
[----:B------:R-:W-:-:S04]  /*2a50*/  UISETP.LT.U32.AND UP0, UPT, UR39, 0x5, UP0 ;  /* 0x000000052700788c */ /* 0x000fc80008701070 */
[----:B------:R-:W-:Y:S02]  /*2a60*/  USEL UR6, URZ, 0x1, !UP0 ;  /* 0x000000013f067887 */ /* 0x000fe4000c000000 */
[----:B------:R-:W-:Y:S02]  /*2a70*/  @UP1 UIMAD.WIDE.U32 UR4, UR36, -0x33333333, URZ ;  /* 0xcccccccd240418a5 */ /* 0x000fe4000f8e003f */
[----:B------:R-:W-:Y:S02]  /*2a80*/  ULOP3.LUT UR38, UR38, UR6, URZ, 0x3c, !UPT ;  /* 0x0000000626267292 */ /* 0x000fe4000f8e3c3f */
[----:B------:R-:W-:-:S04]  /*2a90*/  @UP1 USHF.R.U32.HI UR4, URZ, 0x2, UR5 ;  /* 0x000000023f041899 */ /* 0x000fc80008011605 */
[----:B------:R-:W-:Y:S01]  /*2aa0*/  @UP1 ULOP3.LUT UR38, UR38, 0x1, UR4, 0x78, !UPT ;  /* 0x0000000126261892 */ /* 0x000fe2000f8e7804 */
[----:B0-----:R-:W-:Y:S11]  /*2ab0*/  @!P0 BRA `(.L_x_31) ;  /* 0x0000003c000c8947 */ /* 0x001ff60003800000 */
.L_x_122:
[----:B------:R-:W-:Y:S01]  /*2ac0*/  ULDC.64 UR4, c[0x0][0x5d0] ;  /* 0x0001740000047ab9 */ /* 0x000fe20000000a00 */
[----:B------:R-:W-:Y:S01]  /*2ad0*/  ULDC UR6, c[0x0][0x284] ;  /* 0x0000a10000067ab9 */ /* 0x000fe20000000800 */
[----:B0-----:R-:W-:Y:S02]  /*2ae0*/  IMAD R0, R9, UR4, RZ ;  /* 0x0000000409007c24 */ /* 0x001fe4000f8e02ff */
[----:B------:R-:W-:Y:S02]  /*2af0*/  IMAD.SHL.U32 R12, R18, 0x40, RZ ;  /* 0x00000040120c7824 */ /* 0x000fe400078e00ff */
[C---:B------:R-:W-:Y:S02]  /*2b00*/  IMAD R3, R19.reuse, UR5, R0 ;  /* 0x0000000513037c24 */ /* 0x040fe4000f8e0200 */
[----:B------:R-:W-:Y:S01]  /*2b10*/  IMAD.SHL.U32 R0, R22, 0x40, RZ ;  /* 0x0000004016007824 */ /* 0x000fe200078e00ff */
[----:B------:R-:W-:Y:S01]  /*2b20*/  SHF.R.S32.HI R13, RZ, 0x1f, R12 ;  /* 0x0000001fff0d7819 */ /* 0x000fe2000001140c */
[----:B------:R-:W-:Y:S01]  /*2b30*/  IMAD.WIDE.U32 R4, R19, UR4, R60 ;  /* 0x0000000413047c25 */ /* 0x000fe2000f8e003c */
[----:B------:R-:W-:-:S02]  /*2b40*/  ULDC.64 UR4, c[0x0][0x5c8] ;  /* 0x0001720000047ab9 */ /* 0x000fc40000000a00 */
[----:B------:R-:W-:Y:S01]  /*2b50*/  ISETP.GE.AND P0, PT, R0, UR6, PT ;  /* 0x0000000600007c0c */ /* 0x000fe2000bf06270 */
[----:B------:R-:W-:Y:S01]  /*2b60*/  ULDC UR6, c[0x0][0x288] ;  /* 0x0000a20000067ab9 */ /* 0x000fe20000000800 */
[----:B------:R-:W-:Y:S01]  /*2b70*/  IADD3 R4, P1, R12, R4, RZ ;  /* 0x000000040c047210 */ /* 0x000fe20007f3e0ff */
[----:B------:R-:W-:Y:S01]  /*2b80*/  IMAD.WIDE R20, R22, 0x40, R58 ;  /* 0x0000004016147825 */ /* 0x000fe200078e023a */
[----:B------:R-:W-:Y:S02]  /*2b90*/  ISETP.GE.OR P0, PT, R12, UR6, P0 ;  /* 0x000000060c007c0c */ /* 0x000fe40008706670 */
[----:B------:R-:W-:Y:S01]  /*2ba0*/  IADD3.X R5, R13, R5, R3, P1, !PT ;  /* 0x000000050d057210 */ /* 0x000fe20000ffe403 */
[----:B------:R-:W-:-:S04]  /*2bb0*/  IMAD R7, R21, UR4, RZ ;  /* 0x0000000415077c24 */ /* 0x000fc8000f8e02ff */
[C---:B------:R-:W-:Y:S02]  /*2bc0*/  IMAD R7, R20.reuse, UR5, R7 ;  /* 0x0000000514077c24 */ /* 0x040fe4000f8e0207 */
[----:B------:R-:W-:-:S04]  /*2bd0*/  IMAD.WIDE.U32 R70, R20, UR4, R4 ;  /* 0x0000000414467c25 */ /* 0x000fc8000f8e0004 */
[----:B------:R-:W-:Y:S05]  /*2be0*/  @P0 BRA `(.L_x_32) ;  /* 0x0000002000540947 */ /* 0x000fea0003800000 */
[----:B-----5:R-:W-:Y:S01]  /*2bf0*/  FSETP.NEU.AND P1, PT, R57, RZ, PT ;  /* 0x000000ff3900720b */ /* 0x020fe20003f2d000 */
[----:B------:R-:W-:Y:S01]  /*2c00*/  IMAD.IADD R22, R65, 0x1, -R12 ;  /* 0x0000000141167824 */ /* 0x000fe200078e0a0c */
[----:B------:R-:W-:Y:S01]  /*2c10*/  BSSY B0, `(.L_x_32) ;  /* 0x0000212000007945 */ /* 0x000fe20003800000 */
[----:B------:R-:W-:Y:S02]  /*2c20*/  IMAD.IADD R0, R69, 0x1, -R0 ;  /* 0x0000000145007824 */ /* 0x000fe400078e0a00 */
[----:B------:R-:W-:Y:S01]  /*2c30*/  IMAD.IADD R7, R71, 0x1, R7 ;  /* 0x0000000147077824 */ /* 0x000fe200078e0207 */
[----:B------:R-:W-:-:S04]  /*2c40*/  ISETP.GT.AND P0, PT, R22, RZ, PT ;  /* 0x000000ff1600720c */ /* 0x000fc80003f04270 */
[----:B------:R-:W-:-:S03]  /*2c50*/  ISETP.GT.AND P2, PT, R0, RZ, P0 ;  /* 0x000000ff0000720c */ /* 0x000fc60000744270 */
[----:B------:R-:W-:Y:S10]  /*2c60*/  @!P1 BRA `(.L_x_33) ;  /* 0x0000001400d89947 */ /* 0x000ff40003800000 */
[----:B------:R-:W0:Y:S01]  /*2c70*/  LDC.64 R74, c[0x0][0x5b8] ;  /* 0x00016e00ff4a7b82 */ /* 0x000e220000000a00 */
[----:B------:R-:W-:-:S07]  /*2c80*/  ULDC.64 UR4, c[0x0][0x5c0] ;  /* 0x0001700000047ab9 */ /* 0x000fce0000000a00 */
[----:B------:R-:W1:Y:S08]  /*2c90*/  LDC.64 R76, c[0x0][0x5b0] ;  /* 0x00016c00ff4c7b82 */ /* 0x000e700000000a00 */
[----:B------:R-:W2:Y:S01]  /*2ca0*/  LDC.64 R78, c[0x0][0x5a8] ;  /* 0x00016a00ff4e7b82 */ /* 0x000ea20000000a00 */
[-C--:B0-----:R-:W-:Y:S02]  /*2cb0*/  IMAD R6, R9, R74.reuse, RZ ;  /* 0x0000004a09067224 */ /* 0x081fe400078e02ff */
[----:B------:R-:W-:-:S04]  /*2cc0*/  IMAD.WIDE.U32 R4, R19, R74, R60 ;  /* 0x0000004a13047225 */ /* 0x000fc800078e003c */
[----:B------:R-:W-:Y:S01]  /*2cd0*/  IMAD R71, R19, R75, R6 ;  /* 0x0000004b13477224 */ /* 0x000fe200078e0206 */
[----:B------:R-:W-:Y:S01]  /*2ce0*/  IADD3 R8, P1, R12, R4, RZ ;  /* 0x000000040c087210 */ /* 0x000fe20007f3e0ff */
[----:B-1----:R-:W-:-:S03]  /*2cf0*/  IMAD R3, R21, R76, RZ ;  /* 0x0000004c15037224 */ /* 0x002fc600078e02ff */
[----:B------:R-:W-:Y:S01]  /*2d00*/  IADD3.X R9, R13, R5, R71, P1, !PT ;  /* 0x000000050d097210 */ /* 0x000fe20000ffe447 */
[C---:B------:R-:W-:Y:S02]  /*2d10*/  IMAD R21, R20.reuse, R77, R3 ;  /* 0x0000004d14157224 */ /* 0x040fe400078e0203 */
[----:B------:R-:W-:-:S04]  /*2d20*/  IMAD.WIDE.U32 R4, R20, R76, R8 ;  /* 0x0000004c14047225 */ /* 0x000fc800078e0008 */
[----:B------:R-:W-:Y:S01]  /*2d30*/  IMAD.IADD R3, R5, 0x1, R21 ;  /* 0x0000000105037824 */ /* 0x000fe200078e0215 */
[----:B--2---:R-:W-:-:S04]  /*2d40*/  LEA R10, P1, R4, R78, 0x2 ;  /* 0x0000004e040a7211 */ /* 0x004fc800078210ff */
[----:B------:R-:W-:-:S05]  /*2d50*/  LEA.HI.X R11, R4, R79, R3, 0x2, P1 ;  /* 0x0000004f040b7211 */ /* 0x000fca00008f1403 */
[----:B------:R0:W2:Y:S01]  /*2d60*/  @P2 LDG.E.LTC128B R3, desc[UR48][R10.64] ;  /* 0x000000300a032981 */ /* 0x0000a2000c1e1920 */
[----:B------:R-:W-:Y:S01]  /*2d70*/  IMAD.WIDE.U32 R4, R20, R76, R12 ;  /* 0x0000004c14047225 */ /* 0x000fe200078e000c */
[----:B------:R-:W-:Y:S01]  /*2d80*/  LEA R6, P3, R70, UR4, 0x2 ;  /* 0x0000000446067c11 */ /* 0x000fe2000f8610ff */
[----:B------:R-:W-:Y:S01]  /*2d90*/  BSSY B1, `(.L_x_34) ;  /* 0x0000014000017945 */ /* 0x000fe20003800000 */
[----:B------:R-:W-:Y:S02]  /*2da0*/  IADD3 R14, P1, R60, R4, RZ ;  /* 0x000000043c0e7210 */ /* 0x000fe40007f3e0ff */
[----:B------:R-:W-:Y:S02]  /*2db0*/  LEA.HI.X R7, R70, UR5, R7, 0x2, P3 ;  /* 0x0000000546077c11 */ /* 0x000fe400098f1407 */
[----:B------:R-:W-:Y:S01]  /*2dc0*/  IADD3.X R15, R61, R21, R5, P1, !PT ;  /* 0x000000153d0f7210 */ /* 0x000fe20000ffe405 */
[----:B0-----:R-:W-:Y:S01]  /*2dd0*/  IMAD.SHL.U32 R10, R76, 0x8, RZ ;  /* 0x000000084c0a7824 */ /* 0x001fe200078e00ff */
[----:B------:R-:W-:-:S02]  /*2de0*/  ISETP.GT.AND P1, PT, R22, 0x1, PT ;  /* 0x000000011600780c */ /* 0x000fc40003f24270 */
[----:B------:R-:W-:Y:S01]  /*2df0*/  SHF.L.U64.HI R11, R76, 0x3, R77 ;  /* 0x000000034c0b7819 */ /* 0x000fe2000001024d */
[----:B------:R-:W-:Y:S01]  /*2e00*/  IMAD.WIDE.U32 R14, R19, R74, R14 ;  /* 0x0000004a130e7225 */ /* 0x000fe200078e000e */
[----:B------:R-:W-:-:S03]  /*2e10*/  ISETP.GT.AND P3, PT, R0, RZ, P1 ;  /* 0x000000ff0000720c */ /* 0x000fc60000f64270 */
[----:B------:R-:W-:Y:S01]  /*2e20*/  IMAD.WIDE.U32 R10, R20, R76, R10 ;  /* 0x0000004c140a7225 */ /* 0x000fe200078e000a */
[----:B--2---:R-:W-:-:S05]  /*2e30*/  LOP3.LUT R4, R3, 0xffffe000, RZ, 0xc0, !PT ;  /* 0xffffe00003047812 */ /* 0x004fca00078ec0ff */
[----:B------:R-:W-:Y:S01]  /*2e40*/  FMUL R5, R4, R57 ;  /* 0x0000003904057220 */ /* 0x000fe20000400000 */
[----:B------:R-:W-:-:S03]  /*2e50*/  LEA R4, P4, R14, R78, 0x2 ;  /* 0x0000004e0e047211 */ /* 0x000fc600078810ff */
[----:B------:R-:W-:Y:S01]  /*2e60*/  FFMA R75, R24, R56, R5 ;  /* 0x00000038184b7223 */ /* 0x000fe20000000005 */
[----:B------:R-:W-:-:S04]  /*2e70*/  IMAD.IADD R5, R71, 0x1, R15 ;  /* 0x0000000147057824 */ /* 0x000fc800078e020f */
[----:B------:R-:W-:Y:S02]  /*2e80*/  F2FP.TF32.F32.PACK_B R75, R75 ;  /* 0x0000004bff4b723e */ /* 0x000fe400024050ff */
[----:B------:R-:W-:-:S03]  /*2e90*/  LEA.HI.X R5, R14, R79, R5, 0x2, P4 ;  /* 0x0000004f0e057211 */ /* 0x000fc600020f1405 */
[----:B------:R0:W-:Y:S01]  /*2ea0*/  @P2 STG.E desc[UR48][R6.64], R75 ;  /* 0x0000004b06002986 */ /* 0x0001e2000c101930 */
[----:B------:R-:W-:Y:S05]  /*2eb0*/  @!P3 BRA `(.L_x_35) ;  /* 0x000000000004b947 */ /* 0x000fea0003800000 */
[----:B------:R1:W5:Y:S02]  /*2ec0*/  LDG.E.LTC128B R3, desc[UR48][R4.64+0x4] ;  /* 0x0000043004037981 */ /* 0x000364000c1e1920 */
.L_x_35:
[----:B------:R-:W-:Y:S05]  /*2ed0*/  BSYNC B1 ;  /* 0x0000000000017941 */ /* 0x000fea0003800000 */
.L_x_34:
[----:B-----5:R-:W-:Y:S01]  /*2ee0*/  LOP3.LUT R14, R3, 0xffffe000, RZ, 0xc0, !PT ;  /* 0xffffe000030e7812 */ /* 0x020fe200078ec0ff */
[----:B------:R-:W-:Y:S01]  /*2ef0*/  IMAD.IADD R21, R21, 0x1, R11 ;  /* 0x0000000115157824 */ /* 0x000fe200078e020b */
[----:B------:R-:W-:Y:S01]  /*2f00*/  IADD3 R8, P2, R8, R10, RZ ;  /* 0x0000000a08087210 */ /* 0x000fe20007f5e0ff */
[----:B------:R-:W-:Y:S01]  /*2f10*/  IMAD.MOV.U32 R18, RZ, RZ, R3 ;  /* 0x000000ffff127224 */ /* 0x000fe200078e0003 */
[----:B------:R-:W-:Y:S01]  /*2f20*/  ISETP.GT.AND P0, PT, R0, 0x8, P0 ;  /* 0x000000080000780c */ /* 0x000fe20000704270 */
[----:B------:R-:W-:Y:S02]  /*2f30*/  FMUL R14, R14, R57 ;  /* 0x000000390e0e7220 */ /* 0x000fe40000400000 */
[----:B------:R-:W-:Y:S02]  /*2f40*/  IMAD.X R9, R21, 0x1, R9, P2 ;  /* 0x0000000115097824 */ /* 0x000fe400010e0609 */
[----:B------:R-:W-:Y:S01]  /*2f50*/  FFMA R25, R25, R56, R14 ;  /* 0x0000003819197223 */ /* 0x000fe2000000000e */
[----:B------:R-:W-:-:S04]  /*2f60*/  LEA R14, P2, R8, R78, 0x2 ;  /* 0x0000004e080e7211 */ /* 0x000fc800078410ff */
[----:B------:R-:W-:Y:S02]  /*2f70*/  F2FP.TF32.F32.PACK_B R25, R25 ;  /* 0x00000019ff19723e */ /* 0x000fe400024050ff */
[----:B------:R-:W-:-:S03]  /*2f80*/  LEA.HI.X R15, R8, R79, R9, 0x2, P2 ;  /* 0x0000004f080f7211 */ /* 0x000fc600010f1409 */
[----:B------:R2:W-:Y:S04]  /*2f90*/  @P3 STG.E desc[UR48][R6.64+0x4], R25 ;  /* 0x0000041906003986 */ /* 0x0005e8000c101930 */
[----:B------:R-:W3:Y:S01]  /*2fa0*/  @P0 LDG.E.LTC128B R18, desc[UR48][R14.64] ;  /* 0x000000300e120981 */ /* 0x000ee2000c1e1920 */
[----:B------:R-:W-:Y:S01]  /*2fb0*/  IADD3 R12, P2, P3, R60, R10, R12 ;  /* 0x0000000a3c0c7210 */ /* 0x000fe20007b5e00c */
[----:B------:R-:W-:Y:S01]  /*2fc0*/  BSSY B1, `(.L_x_36) ;  /* 0x0000011000017945 */ /* 0x000fe20003800000 */
[C---:B------:R-:W-:Y:S02]  /*2fd0*/  SHF.L.U64.HI R9, R62.reuse, 0x2, R63 ;  /* 0x000000023e097819 */ /* 0x040fe4000001023f */
[----:B------:R-:W-:Y:S02]  /*2fe0*/  IADD3.X R13, R61, R21, R13, P2, P3 ;  /* 0x000000153d0d7210 */ /* 0x000fe400017e640d */
[----:B------:R-:W-:-:S02]  /*2ff0*/  LEA R10, P2, R62, R6, 0x2 ;  /* 0x000000063e0a7211 */ /* 0x000fc400078410ff */
[----:B------:R-:W-:Y:S01]  /*3000*/  ISETP.GT.AND P1, PT, R0, 0x8, P1 ;  /* 0x000000080000780c */ /* 0x000fe20000f24270 */
[----:B------:R-:W-:-:S04]  /*3010*/  IMAD.WIDE.U32 R12, R19, R74, R12 ;  /* 0x0000004a130c7225 */ /* 0x000fc800078e000c */
[----:B------:R-:W-:Y:S01]  /*3020*/  IMAD.X R11, R9, 0x1, R7, P2 ;  /* 0x00000001090b7824 */ /* 0x000fe200010e0607 */
[----:B---3--:R-:W-:-:S05]  /*3030*/  LOP3.LUT R8, R18, 0xffffe000, RZ, 0xc0, !PT ;  /* 0xffffe00012087812 */ /* 0x008fca00078ec0ff */
        /* <DEDUP_REMOVED lines=9> */
.L_x_37:
[----:B------:R-:W-:Y:S05]  /*30d0*/  BSYNC B1 ;  /* 0x0000000000017941 */ /* 0x000fea0003800000 */
.L_x_36:
[----:B-----5:R-:W-:Y:S01]  /*30e0*/  LOP3.LUT R12, R18, 0xffffe000, RZ, 0xc0, !PT ;  /* 0xffffe000120c7812 */ /* 0x020fe200078ec0ff */
[----:B------:R-:W-:Y:S01]  /*30f0*/  BSSY B1, `(.L_x_38) ;  /* 0x0000009000017945 */ /* 0x000fe20003800000 */
[----:B------:R-:W-:-:S03]  /*3100*/  ISETP.GT.AND P0, PT, R22, 0x8, PT ;  /* 0x000000081600780c */ /* 0x000fc60003f04270 */
[----:B------:R-:W-:Y:S01]  /*3110*/  FMUL R12, R12, R57 ;  /* 0x000000390c0c7220 */ /* 0x000fe20000400000 */
[----:B------:R-:W-:-:S03]  /*3120*/  ISETP.GT.AND P2, PT, R0, RZ, P0 ;  /* 0x000000ff0000720c */ /* 0x000fc60000744270 */
[----:B------:R-:W-:-:S05]  /*3130*/  FFMA R27, R27, R56, R12 ;  /* 0x000000381b1b7223 */ /* 0x000fca000000000c */
[----:B------:R-:W-:-:S05]  /*3140*/  F2FP.TF32.F32.PACK_B R27, R27 ;  /* 0x0000001bff1b723e */ /* 0x000fca00024050ff */
[----:B------:R4:W-:Y:S01]  /*3150*/  @P1 STG.E desc[UR48][R10.64+0x4], R27 ;  /* 0x0000041b0a001986 */ /* 0x0009e2000c101930 */
[----:B------:R-:W-:Y:S05]  /*3160*/  @!P2 BRA `(.L_x_39) ;  /* 0x000000000004a947 */ /* 0x000fea0003800000 */
[----:B------:R0:W5:Y:S02]  /*3170*/  LDG.E.LTC128B R18, desc[UR48][R4.64+0x20] ;  /* 0x0000203004127981 */ /* 0x000164000c1e1920 */
.L_x_39:
[----:B------:R-:W-:Y:S05]  /*3180*/  BSYNC B1 ;  /* 0x0000000000017941 */ /* 0x000fea0003800000 */
.L_x_38:
        /* <DEDUP_REMOVED lines=10> */
.L_x_41:
[----:B------:R-:W-:Y:S05]  /*3230*/  BSYNC B1 ;  /* 0x0000000000017941 */ /* 0x000fea0003800000 */
.L_x_40:
[----:B-----5:R-:W-:Y:S01]  /*3240*/  LOP3.LUT R12, R18, 0xffffe000, RZ, 0xc0, !PT ;  /* 0xffffe000120c7812 */ /* 0x020fe200078ec0ff */
[----:B------:R-:W-:Y:S01]  /*3250*/  BSSY B1, `(.L_x_42) ;  /* 0x0000008000017945 */ /* 0x000fe20003800000 */
[----:B------:R-:W-:-:S03]  /*3260*/  ISETP.GT.AND P0, PT, R0, 0x8, P0 ;  /* 0x000000080000780c */ /* 0x000fc60000704270 */
[----:B------:R-:W-:-:S04]  /*3270*/  FMUL R12, R12, R57 ;  /* 0x000000390c0c7220 */ /* 0x000fc80000400000 */
[----:B------:R-:W-:-:S05]  /*3280*/  FFMA R29, R29, R56, R12 ;  /* 0x000000381d1d7223 */ /* 0x000fca000000000c */
[----:B------:R-:W-:-:S05]  /*3290*/  F2FP.TF32.F32.PACK_B R29, R29 ;  /* 0x0000001dff1d723e */ /* 0x000fca00024050ff */
[----:B------:R0:W-:Y:S01]  /*32a0*/  @P3 STG.E desc[UR48][R6.64+0x24], R29 ;  /* 0x0000241d06003986 */ /* 0x0001e2000c101930 */
[----:B------:R-:W-:Y:S05]  /*32b0*/  @!P0 BRA `(.L_x_43) ;  /* 0x0000000000048947 */ /* 0x000fea0003800000 */
[----:B------:R0:W5:Y:S02]  /*32c0*/  LDG.E.LTC128B R18, desc[UR48][R8.64+0x20] ;  /* 0x0000203008127981 */ /* 0x000164000c1e1920 */
.L_x_43:
[----:B------:R-:W-:Y:S05]  /*32d0*/  BSYNC B1 ;  /* 0x0000000000017941 */ /* 0x000fea0003800000 */
.L_x_42:
[----:B-----5:R-:W-:Y:S01]  /*32e0*/  LOP3.LUT R12, R18, 0xffffe000, RZ, 0xc0, !PT ;  /* 0xffffe000120c7812 */ /* 0x020fe200078ec0ff */
[----:B------:R-:W-:Y:S01]  /*32f0*/  BSSY B1, `(.L_x_44) ;  /* 0x0000008000017945 */ /* 0x000fe20003800000 */
[----:B------:R-:W-:-:S03]  /*3300*/  ISETP.GT.AND P1, PT, R0, 0x8, P1 ;  /* 0x000000080000780c */ /* 0x000fc60000f24270 */
[----:B0-----:R-:W-:-:S04]  /*3310*/  FMUL R3, R12, R57 ;  /* 0x000000390c037220 */ /* 0x001fc80000400000 */
[----:B------:R-:W-:-:S05]  /*3320*/  FFMA R3, R30, R56, R3 ;  /* 0x000000381e037223 */ /* 0x000fca0000000003 */
[----:B------:R-:W-:-:S05]  /*3330*/  F2FP.TF32.F32.PACK_B R3, R3 ;  /* 0x00000003ff03723e */ /* 0x000fca00024050ff */
[----:B------:R0:W-:Y:S01]  /*3340*/  @P0 STG.E desc[UR48][R10.64+0x20], R3 ;  /* 0x000020030a000986 */ /* 0x0001e2000c101930 */
[----:B------:R-:W-:Y:S05]  /*3350*/  @!P1 BRA `(.L_x_45) ;  /* 0x0000000000049947 */ /* 0x000fea0003800000 */
[----:B------:R0:W5:Y:S02]  /*3360*/  LDG.E.LTC128B R18, desc[UR48][R8.64+0x24] ;  /* 0x0000243008127981 */ /* 0x000164000c1e1920 */
.L_x_45:
[----:B------:R-:W-:Y:S05]  /*3370*/  BSYNC B1 ;  /* 0x0000000000017941 */ /* 0x000fea0003800000 */
.L_x_44:
        /* <DEDUP_REMOVED lines=10> */
.L_x_47:
[----:B------:R-:W-:Y:S05]  /*3420*/  BSYNC B1 ;  /* 0x0000000000017941 */ /* 0x000fea0003800000 */
.L_x_46:
[----:B-----5:R-:W-:Y:S01]  /*3430*/  LOP3.LUT R12, R18, 0xffffe000, RZ, 0xc0, !PT ;  /* 0xffffe000120c7812 */ /* 0x020fe200078ec0ff */
[----:B------:R-:W-:Y:S01]  /*3440*/  BSSY B1, `(.L_x_48) ;  /* 0x0000009000017945 */ /* 0x000fe20003800000 */
[----:B------:R-:W-:-:S03]  /*3450*/  ISETP.GT.AND P1, PT, R22, 0x11, PT ;  /* 0x000000111600780c */ /* 0x000fc60003f24270 */
[----:B0-----:R-:W-:Y:S01]  /*3460*/  FMUL R3, R12, R57 ;  /* 0x000000390c037220 */ /* 0x001fe20000400000 */
[----:B------:R-:W-:-:S03]  /*3470*/  ISETP.GT.AND P3, PT, R0, RZ, P1 ;  /* 0x000000ff0000720c */ /* 0x000fc60000f64270 */
[----:B------:R-:W-:-:S05]  /*3480*/  FFMA R3, R32, R56, R3 ;  /* 0x0000003820037223 */ /* 0x000fca0000000003 */
[----:B------:R-:W-:-:S05]  /*3490*/  F2FP.TF32.F32.PACK_B R3, R3 ;  /* 0x00000003ff03723e */ /* 0x000fca00024050ff */
[----:B------:R0:W-:Y:S01]  /*34a0*/  @P2 STG.E desc[UR48][R6.64+0x40], R3 ;  /* 0x0000400306002986 */ /* 0x0001e2000c101930 */
[----:B------:R-:W-:Y:S05]  /*34b0*/  @!P3 BRA `(.L_x_49) ;  /* 0x000000000004b947 */ /* 0x000fea0003800000 */
[----:B------:R0:W5:Y:S02]  /*34c0*/  LDG.E.LTC128B R18, desc[UR48][R4.64+0x44] ;  /* 0x0000443004127981 */ /* 0x000164000c1e1920 */
.L_x_49:
[----:B------:R-:W-:Y:S05]  /*34d0*/  BSYNC B1 ;  /* 0x0000000000017941 */ /* 0x000fea0003800000 */
.L_x_48:
        /* <DEDUP_REMOVED lines=9> */
.L_x_51:
[----:B------:R-:W-:Y:S05]  /*3570*/  BSYNC B1 ;  /* 0x0000000000017941 */ /* 0x000fea0003800000 */
.L_x_50:
        /* <DEDUP_REMOVED lines=9> */
.L_x_53:
[----:B------:R-:W-:Y:S05]  /*3610*/  BSYNC B1 ;  /* 0x0000000000017941 */ /* 0x000fea0003800000 */
.L_x_52:
        /* <DEDUP_REMOVED lines=10> */
.L_x_55:
[----:B------:R-:W-:Y:S05]  /*36c0*/  BSYNC B1 ;  /* 0x0000000000017941 */ /* 0x000fea0003800000 */
.L_x_54:
        /* <DEDUP_REMOVED lines=10> */
.L_x_57:
[----:B------:R-:W-:Y:S05]  /*3770*/  BSYNC B1 ;  /* 0x0000000000017941 */ /* 0x000fea0003800000 */
.L_x_56:
        /* <DEDUP_REMOVED lines=9> */
.L_x_59:
[----:B------:R-:W-:Y:S05]  /*3810*/  BSYNC B1 ;  /* 0x0000000000017941 */ /* 0x000fea0003800000 */
.L_x_58:
        /* <DEDUP_REMOVED lines=9> */
.L_x_61:
[----:B------:R-:W-:Y:S05]  /*38b0*/  BSYNC B1 ;  /* 0x0000000000017941 */ /* 0x000fea0003800000 */
.L_x_60:
        /* <DEDUP_REMOVED lines=10> */
.L_x_63:
[----:B------:R-:W-:Y:S05]  /*3960*/  BSYNC B1 ;  /* 0x0000000000017941 */ /* 0x000fea0003800000 */
.L_x_62:
        /* <DEDUP_REMOVED lines=10> */
.L_x_65:
[----:B------:R-:W-:Y:S05]  /*3a10*/  BSYNC B1 ;  /* 0x0000000000017941 */ /* 0x000fea0003800000 */
.L_x_64:
        /* <DEDUP_REMOVED lines=9> */
.L_x_67:
[----:B------:R-:W-:Y:S05]  /*3ab0*/  BSYNC B1 ;  /* 0x0000000000017941 */ /* 0x000fea0003800000 */
.L_x_66:
        /* <DEDUP_REMOVED lines=9> */
.L_x_69:
[----:B------:R-:W-:Y:S05]  /*3b50*/  BSYNC B1 ;  /* 0x0000000000017941 */ /* 0x000fea0003800000 */
.L_x_68:
        /* <DEDUP_REMOVED lines=10> */
.L_x_71:
[----:B------:R-:W-:Y:S05]  /*3c00*/  BSYNC B1 ;  /* 0x0000000000017941 */ /* 0x000fea0003800000 */
.L_x_70:
        /* <DEDUP_REMOVED lines=10> */
.L_x_73:
[----:B------:R-:W-:Y:S05]  /*3cb0*/  BSYNC B1 ;  /* 0x0000000000017941 */ /* 0x000fea0003800000 */
.L_x_72:
        /* <DEDUP_REMOVED lines=9> */
.L_x_75:
[----:B------:R-:W-:Y:S05]  /*3d50*/  BSYNC B1 ;  /* 0x0000000000017941 */ /* 0x000fea0003800000 */
.L_x_74:
        /* <DEDUP_REMOVED lines=9> */
.L_x_77:
[----:B------:R-:W-:Y:S05]  /*3df0*/  BSYNC B1 ;  /* 0x0000000000017941 */ /* 0x000fea0003800000 */
.L_x_76:
        /* <DEDUP_REMOVED lines=10> */
.L_x_79:
[----:B------:R-:W-:Y:S05]  /*3ea0*/  BSYNC B1 ;  /* 0x0000000000017941 */ /* 0x000fea0003800000 */
.L_x_78:
        /* <DEDUP_REMOVED lines=10> */
.L_x_81:
[----:B------:R-:W-:Y:S05]  /*3f50*/  BSYNC B1 ;  /* 0x0000000000017941 */ /* 0x000fea0003800000 */
.L_x_80:
        /* <DEDUP_REMOVED lines=9> */
.L_x_83:
[----:B------:R-:W-:Y:S05]  /*3ff0*/  BSYNC B1 ;  /* 0x0000000000017941 */ /* 0x000fea0003800000 */
.L_x_82:
        /* <DEDUP_REMOVED lines=9> */
.L_x_85:
[----:B------:R-:W-:Y:S05]  /*4090*/  BSYNC B1 ;  /* 0x0000000000017941 */ /* 0x000fea0003800000 */
.L_x_84:
        /* <DEDUP_REMOVED lines=10> */
.L_x_87:
[----:B------:R-:W-:Y:S05]  /*4140*/  BSYNC B1 ;  /* 0x0000000000017941 */ /* 0x000fea0003800000 */
.L_x_86:
        /* <DEDUP_REMOVED lines=10> */
.L_x_89:
[----:B------:R-:W-:Y:S05]  /*41f0*/  BSYNC B1 ;  /* 0x0000000000017941 */ /* 0x000fea0003800000 */
.L_x_88:
[----:B01---5:R-:W-:Y:S01]  /*4200*/  LOP3.LUT R4, R18, 0xffffe000, RZ, 0xc0, !PT ;  /* 0xffffe00012047812 */ /* 0x023fe200078ec0ff */
        /* <DEDUP_REMOVED lines=8> */
.L_x_91:
[----:B------:R-:W-:Y:S05]  /*4290*/  BSYNC B1 ;  /* 0x0000000000017941 */ /* 0x000fea0003800000 */
.L_x_90:
[----:B-----5:R-:W-:Y:S01]  /*42a0*/  LOP3.LUT R4, R18, 0xffffe000, RZ, 0xc0, !PT ;  /* 0xffffe00012047812 */ /* 0x020fe200078ec0ff */
[----:B------:R-:W-:Y:S01]  /*42b0*/  @P0 IMAD.MOV.U32 R5, RZ, RZ, R11 ;  /* 0x000000ffff050224 */ /* 0x000fe200078e000b */
[----:B------:R-:W-:Y:S01]  /*42c0*/  ISETP.GT.AND P1, PT, R0, 0x8, P1 ;  /* 0x000000080000780c */ /* 0x000fe20000f24270 */
[----:B------:R-:W-:Y:S02]  /*42d0*/  BSSY B1, `(.L_x_92) ;  /* 0x0000008000017945 */ /* 0x000fe40003800000 */
[----:B------:R-:W-:Y:S01]  /*42e0*/  FMUL R3, R4, R57 ;  /* 0x0000003904037220 */ /* 0x000fe20000400000 */
[----:B------:R-:W-:-:S03]  /*42f0*/  @P0 IMAD.MOV.U32 R4, RZ, RZ, R10 ;  /* 0x000000ffff040224 */ /* 0x000fc600078e000a */
[----:B------:R-:W-:-:S05]  /*4300*/  FFMA R3, R54, R56, R3 ;  /* 0x0000003836037223 */ /* 0x000fca0000000003 */
[----:B------:R-:W-:-:S05]  /*4310*/  F2FP.TF32.F32.PACK_B R3, R3 ;  /* 0x00000003ff03723e */ /* 0x000fca00024050ff */
[----:B------:R0:W-:Y:S01]  /*4320*/  @P0 STG.E desc[UR48][R4.64+0xe0], R3 ;  /* 0x0000e00304000986 */ /* 0x0001e2000c101930 */
[----:B------:R-:W-:Y:S05]  /*4330*/  @!P1 BRA `(.L_x_93) ;  /* 0x0000000000049947 */ /* 0x000fea0003800000 */
[----:B------:R0:W5:Y:S02]  /*4340*/  LDG.E.LTC128B R18, desc[UR48][R8.64+0xe4] ;  /* 0x0000e43008127981 */ /* 0x000164000c1e1920 */
.L_x_93:
[----:B------:R-:W-:Y:S05]  /*4350*/  BSYNC B1 ;  /* 0x0000000000017941 */ /* 0x000fea0003800000 */
.L_x_92:
[----:B------:R-:W-:Y:S05]  /*4360*/  @!P1 BRA `(.L_x_94) ;  /* 0x0000000800709947 */ /* 0x000fea0003800000 */
[----:B-----5:R-:W-:-:S05]  /*4370*/  LOP3.LUT R18, R18, 0xffffe000, RZ, 0xc0, !PT ;  /* 0xffffe00012127812 */ /* 0x020fca00078ec0ff */
[----:B------:R-:W-:-:S04]  /*4380*/  FMUL R18, R18, R57 ;  /* 0x0000003912127220 */ /* 0x000fc80000400000 */
[----:B------:R-:W-:-:S05]  /*4390*/  FFMA R55, R55, R56, R18 ;  /* 0x0000003837377223 */ /* 0x000fca0000000012 */
[----:B------:R-:W-:-:S05]  /*43a0*/  F2FP.TF32.F32.PACK_B R55, R55 ;  /* 0x00000037ff37723e */ /* 0x000fca00024050ff */
[----:B------:R0:W-:Y:S01]  /*43b0*/  STG.E desc[UR48][R10.64+0xe4], R55 ;  /* 0x0000e4370a007986 */ /* 0x0001e2000c101930 */
[----:B------:R-:W-:Y:S05]  /*43c0*/  BRA `(.L_x_94) ;  /* 0x0000000800587947 */ /* 0x000fea0003800000 */
.L_x_33:
[----:B------:R-:W-:Y:S01]  /*43d0*/  ISETP.GT.AND P4, PT, R22, 0x1, PT ;  /* 0x000000011600780c */ /* 0x000fe20003f84270 */
[----:B------:R-:W-:Y:S01]  /*43e0*/  ULDC.64 UR4, c[0x0][0x5c0] ;  /* 0x0001700000047ab9 */ /* 0x000fe20000000a00 */
[-C--:B------:R-:W-:Y:S01]  /*43f0*/  FMUL R3, R24, R56.reuse ;  /* 0x0000003818037220 */ /* 0x080fe20000400000 */
[----:B------:R-:W-:Y:S01]  /*4400*/  LEA R4, P3, R70, UR4, 0x2 ;  /* 0x0000000446047c11 */ /* 0x000fe2000f8610ff */
[-C--:B------:R-:W-:Y:S01]  /*4410*/  FMUL R25, R25, R56.reuse ;  /* 0x0000003819197220 */ /* 0x080fe20000400000 */
[----:B------:R-:W-:Y:S01]  /*4420*/  ISETP.GT.AND P1, PT, R0, RZ, P4 ;  /* 0x000000ff0000720c */ /* 0x000fe20002724270 */
[-C--:B------:R-:W-:Y:S01]  /*4430*/  FMUL R9, R26, R56.reuse ;  /* 0x000000381a097220 */ /* 0x080fe20000400000 */
[----:B------:R-:W-:Y:S01]  /*4440*/  LEA.HI.X R5, R70, UR5, R7, 0x2, P3 ;  /* 0x0000000546057c11 */ /* 0x000fe200098f1407 */
[-C--:B------:R-:W-:Y:S01]  /*4450*/  FMUL R27, R27, R56.reuse ;  /* 0x000000381b1b7220 */ /* 0x080fe20000400000 */
[----:B------:R-:W-:Y:S01]  /*4460*/  F2FP.TF32.F32.PACK_B R3, R3 ;  /* 0x00000003ff03723e */ /* 0x000fe200024050ff */
[-C--:B------:R-:W-:Y:S01]  /*4470*/  FMUL R29, R29, R56.reuse ;  /* 0x000000381d1d7220 */ /* 0x080fe20000400000 */
[----:B------:R-:W-:Y:S01]  /*4480*/  F2FP.TF32.F32.PACK_B R25, R25 ;  /* 0x00000019ff19723e */ /* 0x000fe200024050ff */
[----:B------:R-:W-:Y:S01]  /*4490*/  FMUL R31, R31, R56 ;  /* 0x000000381f1f7220 */ /* 0x000fe20000400000 */
[C---:B------:R-:W-:Y:S01]  /*44a0*/  SHF.L.U64.HI R7, R62.reuse, 0x2, R63 ;  /* 0x000000023e077819 */ /* 0x040fe2000001023f */
[----:B------:R0:W-:Y:S01]  /*44b0*/  @P2 STG.E desc[UR48][R4.64], R3 ;  /* 0x0000000304002986 */ /* 0x0001e2000c101930 */
[----:B------:R-:W-:Y:S01]  /*44c0*/  LEA R6, P3, R62, R4, 0x2 ;  /* 0x000000043e067211 */ /* 0x000fe200078610ff */
[-C--:B------:R-:W-:Y:S01]  /*44d0*/  FMUL R11, R32, R56.reuse ;  /* 0x00000038200b7220 */ /* 0x080fe20000400000 */
[C---:B------:R-:W-:Y:S01]  /*44e0*/  ISETP.GT.AND P2, PT, R22.reuse, 0x8, PT ;  /* 0x000000081600780c */ /* 0x040fe20003f44270 */
[----:B------:R-:W-:Y:S01]  /*44f0*/  @P1 STG.E desc[UR48][R4.64+0x4], R25 ;  /* 0x0000041904001986 */ /* 0x000fe2000c101930 */
[----:B------:R-:W-:Y:S01]  /*4500*/  ISETP.GT.AND P1, PT, R22, 0x9, PT ;  /* 0x000000091600780c */ /* 0x000fe20003f24270 */
[----:B------:R-:W-:Y:S01]  /*4510*/  IMAD.X R7, R7, 0x1, R5, P3 ;  /* 0x0000000107077824 */ /* 0x000fe200018e0605 */
[C---:B------:R-:W-:Y:S01]  /*4520*/  ISETP.GT.AND P0, PT, R0.reuse, 0x8, P0 ;  /* 0x000000080000780c */ /* 0x040fe20000704270 */
[-C--:B------:R-:W-:Y:S01]  /*4530*/  FMUL R33, R33, R56.reuse ;  /* 0x0000003821217220 */ /* 0x080fe20000400000 */
[C---:B------:R-:W-:Y:S01]  /*4540*/  ISETP.GT.AND P4, PT, R0.reuse, 0x8, P4 ;  /* 0x000000080000780c */ /* 0x040fe20002784270 */
[-C--:B------:R-:W-:Y:S01]  /*4550*/  FMUL R35, R35, R56.reuse ;  /* 0x0000003823237220 */ /* 0x080fe20000400000 */
[----:B------:R-:W-:Y:S01]  /*4560*/  ISETP.GT.AND P5, PT, R0, RZ, P2 ;  /* 0x000000ff0000720c */ /* 0x000fe200017a4270 */
[-C--:B0-----:R-:W-:Y:S01]  /*4570*/  FMUL R3, R28, R56.reuse ;  /* 0x000000381c037220 */ /* 0x081fe20000400000 */
[----:B------:R-:W-:Y:S01]  /*4580*/  ISETP.GT.AND P3, PT, R0, RZ, P1 ;  /* 0x000000ff0000720c */ /* 0x000fe20000f64270 */
[-C--:B------:R-:W-:Y:S01]  /*4590*/  FMUL R37, R37, R56.reuse ;  /* 0x0000003825257220 */ /* 0x080fe20000400000 */
[----:B------:R-:W-:Y:S01]  /*45a0*/  F2FP.TF32.F32.PACK_B R9, R9 ;  /* 0x00000009ff09723e */ /* 0x000fe200024050ff */
[-C--:B------:R-:W-:Y:S01]  /*45b0*/  FMUL R39, R39, R56.reuse ;  /* 0x0000003827277220 */ /* 0x080fe20000400000 */
[----:B------:R-:W-:Y:S01]  /*45c0*/  F2FP.TF32.F32.PACK_B R27, R27 ;  /* 0x0000001bff1b723e */ /* 0x000fe200024050ff */
[-C--:B------:R-:W-:Y:S01]  /*45d0*/  FMUL R41, R41, R56.reuse ;  /* 0x0000003829297220 */ /* 0x080fe20000400000 */
[----:B------:R-:W-:Y:S01]  /*45e0*/  F2FP.TF32.F32.PACK_B R3, R3 ;  /* 0x00000003ff03723e */ /* 0x000fe200024050ff */
[----:B------:R0:W-:Y:S01]  /*45f0*/  @P0 STG.E desc[UR48][R6.64], R9 ;  /* 0x0000000906000986 */ /* 0x0001e2000c101930 */
[----:B------:R-:W-:Y:S01]  /*4600*/  F2FP.TF32.F32.PACK_B R29, R29 ;  /* 0x0000001dff1d723e */ /* 0x000fe200024050ff */
[-C--:B------:R-:W-:Y:S01]  /*4610*/  FMUL R43, R43, R56.reuse ;  /* 0x000000382b2b7220 */ /* 0x080fe20000400000 */
[----:B------:R-:W-:Y:S01]  /*4620*/  ISETP.GT.AND P0, PT, R22, 0x10, PT ;  /* 0x000000101600780c */ /* 0x000fe20003f04270 */
[----:B------:R-:W-:Y:S01]  /*4630*/  @P4 STG.E desc[UR48][R6.64+0x4], R27 ;  /* 0x0000041b06004986 */ /* 0x000fe2000c101930 */
[C---:B------:R-:W-:Y:S01]  /*4640*/  ISETP.GT.AND P2, PT, R0.reuse, 0x8, P2 ;  /* 0x000000080000780c */ /* 0x040fe20001744270 */
[-C--:B------:R-:W-:Y:S01]  /*4650*/  FMUL R45, R45, R56.reuse ;  /* 0x000000382d2d7220 */ /* 0x080fe20000400000 */
[C---:B------:R-:W-:Y:S01]  /*4660*/  ISETP.GT.AND P1, PT, R0.reuse, 0x8, P1 ;  /* 0x000000080000780c */ /* 0x040fe20000f24270 */
[----:B------:R1:W-:Y:S01]  /*4670*/  @P5 STG.E desc[UR48][R4.64+0x20], R3 ;  /* 0x0000200304005986 */ /* 0x0003e2000c101930 */
[----:B------:R-:W-:Y:S01]  /*4680*/  ISETP.GT.AND P5, PT, R0, RZ, P0 ;  /* 0x000000ff0000720c */ /* 0x000fe200007a4270 */
[-C--:B------:R-:W-:Y:S01]  /*4690*/  FMUL R47, R47, R56.reuse ;  /* 0x000000382f2f7220 */ /* 0x080fe20000400000 */
[----:B------:R-:W-:Y:S01]  /*46a0*/  F2FP.TF32.F32.PACK_B R31, R31 ;  /* 0x0000001fff1f723e */ /* 0x000fe200024050ff */
[----:B------:R-:W-:Y:S01]  /*46b0*/  @P3 STG.E desc[UR48][R4.64+0x24], R29 ;  /* 0x0000241d04003986 */ /* 0x000fe2000c101930 */
[----:B------:R-:W-:Y:S01]  /*46c0*/  ISETP.GT.AND P3, PT, R22, 0x11, PT ;  /* 0x000000111600780c */ /* 0x000fe20003f64270 */
[-C--:B0-----:R-:W-:Y:S01]  /*46d0*/  FMUL R9, R30, R56.reuse ;  /* 0x000000381e097220 */ /* 0x081fe20000400000 */
[----:B------:R-:W-:Y:S01]  /*46e0*/  F2FP.TF32.F32.PACK_B R11, R11 ;  /* 0x0000000bff0b723e */ /* 0x000fe200024050ff */
[-C--:B------:R-:W-:Y:S01]  /*46f0*/  FMUL R49, R49, R56.reuse ;  /* 0x0000003831317220 */ /* 0x080fe20000400000 */
[----:B------:R-:W-:Y:S01]  /*4700*/  ISETP.GT.AND P4, PT, R0, RZ, P3 ;  /* 0x000000ff0000720c */ /* 0x000fe20001f84270 */
[-C--:B------:R-:W-:Y:S01]  /*4710*/  FMUL R51, R51, R56.reuse ;  /* 0x0000003833337220 */ /* 0x080fe20000400000 */
[----:B------:R-:W-:Y:S01]  /*4720*/  F2FP.TF32.F32.PACK_B R9, R9 ;  /* 0x00000009ff09723e */ /* 0x000fe200024050ff */
[-C--:B-1----:R-:W-:Y:S01]  /*4730*/  FMUL R3, R34, R56.reuse ;  /* 0x0000003822037220 */ /* 0x082fe20000400000 */
[----:B------:R-:W-:Y:S01]  /*4740*/  F2FP.TF32.F32.PACK_B R33, R33 ;  /* 0x00000021ff21723e */ /* 0x000fe200024050ff */
[-C--:B------:R-:W-:Y:S01]  /*4750*/  FMUL R13, R52, R56.reuse ;  /* 0x00000038340d7220 */ /* 0x080fe20000400000 */
[----:B------:R-:W-:Y:S01]  /*4760*/  ISETP.GT.AND P0, PT, R0, 0x8, P0 ;  /* 0x000000080000780c */ /* 0x000fe20000704270 */
[----:B------:R0:W-:Y:S01]  /*4770*/  @P2 STG.E desc[UR48][R6.64+0x20], R9 ;  /* 0x0000200906002986 */ /* 0x0001e2000c101930 */
[C---:B------:R-:W-:Y:S01]  /*4780*/  ISETP.GT.AND P2, PT, R22.reuse, 0x19, PT ;  /* 0x000000191600780c */ /* 0x040fe20003f44270 */
[-C--:B------:R-:W-:Y:S01]  /*4790*/  FMUL R53, R53, R56.reuse ;  /* 0x0000003835357220 */ /* 0x080fe20000400000 */
[----:B------:R-:W-:Y:S01]  /*47a0*/  F2FP.TF32.F32.PACK_B R3, R3 ;  /* 0x00000003ff03723e */ /* 0x000fe200024050ff */
[----:B------:R-:W-:Y:S01]  /*47b0*/  @P1 STG.E desc[UR48][R6.64+0x24], R31 ;  /* 0x0000241f06001986 */ /* 0x000fe2000c101930 */
[----:B------:R-:W-:Y:S01]  /*47c0*/  ISETP.GT.AND P1, PT, R22, 0x18, PT ;  /* 0x000000181600780c */ /* 0x000fe20003f24270 */
[----:B------:R-:W-:Y:S01]  /*47d0*/  FMUL R55, R55, R56 ;  /* 0x0000003837377220 */ /* 0x000fe20000400000 */
[----:B------:R-:W-:Y:S01]  /*47e0*/  F2FP.TF32.F32.PACK_B R35, R35 ;  /* 0x00000023ff23723e */ /* 0x000fe200024050ff */
[----:B------:R1:W-:Y:S01]  /*47f0*/  @P5 STG.E desc[UR48][R4.64+0x40], R11 ;  /* 0x0000400b04005986 */ /* 0x0003e2000c101930 */
[----:B------:R-:W-:-:S02]  /*4800*/  ISETP.GT.AND P5, PT, R0, RZ, P1 ;  /* 0x000000ff0000720c */ /* 0x000fc40000fa4270 */
[----:B------:R-:W-:Y:S01]  /*4810*/  F2FP.TF32.F32.PACK_B R37, R37 ;  /* 0x00000025ff25723e */ /* 0x000fe200024050ff */
[----:B------:R-:W-:Y:S01]  /*4820*/  @P4 STG.E desc[UR48][R4.64+0x44], R33 ;  /* 0x0000442104004986 */ /* 0x000fe2000c101930 */
[----:B------:R-:W-:Y:S01]  /*4830*/  ISETP.GT.AND P4, PT, R0, 0x8, P3 ;  /* 0x000000080000780c */ /* 0x000fe20001f84270 */
[-C--:B0-----:R-:W-:Y:S01]  /*4840*/  FMUL R9, R36, R56.reuse ;  /* 0x0000003824097220 */ /* 0x081fe20000400000 */
[----:B------:R-:W-:Y:S01]  /*4850*/  ISETP.GT.AND P3, PT, R0, RZ, P2 ;  /* 0x000000ff0000720c */ /* 0x000fe20001764270 */
[----:B------:R0:W-:Y:S01]  /*4860*/  @P0 STG.E desc[UR48][R6.64+0x40], R3 ;  /* 0x0000400306000986 */ /* 0x0001e2000c101930 */
[----:B------:R-:W-:Y:S02]  /*4870*/  ISETP.GT.AND P0, PT, R22, 0x20, PT ;  /* 0x000000201600780c */ /* 0x000fe40003f04270 */
[----:B------:R-:W-:Y:S01]  /*4880*/  F2FP.TF32.F32.PACK_B R9, R9 ;  /* 0x00000009ff09723e */ /* 0x000fe200024050ff */
[----:B-1----:R-:W-:Y:S01]  /*4890*/  FMUL R11, R40, R56 ;  /* 0x00000038280b7220 */ /* 0x002fe20000400000 */
[----:B------:R-:W-:-:S02]  /*48a0*/  ISETP.GT.AND P1, PT, R0, 0x8, P1 ;  /* 0x000000080000780c */ /* 0x000fc40000f24270 */
[----:B------:R-:W-:Y:S02]  /*48b0*/  F2FP.TF32.F32.PACK_B R39, R39 ;  /* 0x00000027ff27723e */ /* 0x000fe400024050ff */
[----:B------:R-:W-:Y:S01]  /*48c0*/  F2FP.TF32.F32.PACK_B R11, R11 ;  /* 0x0000000bff0b723e */ /* 0x000fe200024050ff */
[----:B------:R-:W-:Y:S01]  /*48d0*/  @P4 STG.E desc[UR48][R6.64+0x44], R35 ;  /* 0x0000442306004986 */ /* 0x000fe2000c101930 */
[----:B------:R-:W-:Y:S01]  /*48e0*/  ISETP.GT.AND P4, PT, R0, 0x8, P2 ;  /* 0x000000080000780c */ /* 0x000fe20001784270 */
[----:B0-----:R-:W-:Y:S01]  /*48f0*/  FMUL R3, R38, R56 ;  /* 0x0000003826037220 */ /* 0x001fe20000400000 */
[----:B------:R-:W-:Y:S01]  /*4900*/  ISETP.GT.AND P2, PT, R22, 0x21, PT ;  /* 0x000000211600780c */ /* 0x000fe20003f44270 */
[----:B------:R0:W-:Y:S01]  /*4910*/  @P5 STG.E desc[UR48][R4.64+0x60], R9 ;  /* 0x0000600904005986 */ /* 0x0001e2000c101930 */
[C---:B------:R-:W-:Y:S02]  /*4920*/  ISETP.GT.AND P5, PT, R0.reuse, RZ, P0 ;  /* 0x000000ff0000720c */ /* 0x040fe400007a4270 */
[----:B------:R-:W-:Y:S01]  /*4930*/  F2FP.TF32.F32.PACK_B R3, R3 ;  /* 0x00000003ff03723e */ /* 0x000fe200024050ff */
[----:B------:R-:W-:Y:S01]  /*4940*/  @P3 STG.E desc[UR48][R4.64+0x64], R37 ;  /* 0x0000642504003986 */ /* 0x000fe2000c101930 */
[----:B------:R-:W-:-:S02]  /*4950*/  ISETP.GT.AND P3, PT, R0, RZ, P2 ;  /* 0x000000ff0000720c */ /* 0x000fc40001764270 */
[----:B------:R-:W-:Y:S01]  /*4960*/  F2FP.TF32.F32.PACK_B R41, R41 ;  /* 0x00000029ff29723e */ /* 0x000fe200024050ff */
[----:B------:R1:W-:Y:S01]  /*4970*/  @P1 STG.E desc[UR48][R6.64+0x60], R3 ;  /* 0x0000600306001986 */ /* 0x0003e2000c101930 */
[----:B------:R-:W-:Y:S02]  /*4980*/  ISETP.GT.AND P0, PT, R0, 0x8, P0 ;  /* 0x000000080000780c */ /* 0x000fe40000704270 */
[----:B------:R-:W-:Y:S01]  /*4990*/  F2FP.TF32.F32.PACK_B R43, R43 ;  /* 0x0000002bff2b723e */ /* 0x000fe200024050ff */
[----:B------:R-:W-:Y:S01]  /*49a0*/  @P4 STG.E desc[UR48][R6.64+0x64], R39 ;  /* 0x0000642706004986 */ /* 0x000fe2000c101930 */
[----:B------:R-:W-:Y:S01]  /*49b0*/  ISETP.GT.AND P4, PT, R22, 0x28, PT ;  /* 0x000000281600780c */ /* 0x000fe20003f84270 */
[----:B0-----:R-:W-:Y:S01]  /*49c0*/  FMUL R9, R44, R56 ;  /* 0x000000382c097220 */ /* 0x001fe20000400000 */
[----:B------:R-:W-:Y:S01]  /*49d0*/  F2FP.TF32.F32.PACK_B R45, R45 ;  /* 0x0000002dff2d723e */ /* 0x000fe200024050ff */
[----:B------:R0:W-:Y:S01]  /*49e0*/  @P5 STG.E desc[UR48][R4.64+0x80], R11 ;  /* 0x0000800b04005986 */ /* 0x0001e2000c101930 */
[----:B------:R-:W-:-:S02]  /*49f0*/  ISETP.GT.AND P5, PT, R22, 0x29, PT ;  /* 0x000000291600780c */ /* 0x000fc40003fa4270 */
[----:B------:R-:W-:Y:S01]  /*4a00*/  F2FP.TF32.F32.PACK_B R9, R9 ;  /* 0x00000009ff09723e */ /* 0x000fe200024050ff */
[----:B------:R-:W-:Y:S01]  /*4a10*/  @P3 STG.E desc[UR48][R4.64+0x84], R41 ;  /* 0x0000842904003986 */ /* 0x000fe2000c101930 */
[----:B------:R-:W-:Y:S01]  /*4a20*/  ISETP.GT.AND P3, PT, R0, 0x8, P2 ;  /* 0x000000080000780c */ /* 0x000fe20001764270 */
[-C--:B-1----:R-:W-:Y:S01]  /*4a30*/  FMUL R3, R42, R56.reuse ;  /* 0x000000382a037220 */ /* 0x082fe20000400000 */
[C---:B------:R-:W-:Y:S02]  /*4a40*/  ISETP.GT.AND P2, PT, R0.reuse, RZ, P4 ;  /* 0x000000ff0000720c */ /* 0x040fe40002744270 */
[C---:B------:R-:W-:Y:S02]  /*4a50*/  ISETP.GT.AND P1, PT, R0.reuse, RZ, P5 ;  /* 0x000000ff0000720c */ /* 0x040fe40002f24270 */
[----:B------:R-:W-:Y:S01]  /*4a60*/  ISETP.GT.AND P4, PT, R0, 0x8, P4 ;  /* 0x000000080000780c */ /* 0x000fe20002784270 */
[----:B0-----:R-:W-:Y:S01]  /*4a70*/  FMUL R11, R46, R56 ;  /* 0x000000382e0b7220 */ /* 0x001fe20000400000 */
[----:B------:R-:W-:-:S02]  /*4a80*/  ISETP.GT.AND P5, PT, R0, 0x8, P5 ;  /* 0x000000080000780c */ /* 0x000fc40002fa4270 */
[----:B------:R-:W-:Y:S02]  /*4a90*/  F2FP.TF32.F32.PACK_B R3, R3 ;  /* 0x00000003ff03723e */ /* 0x000fe400024050ff */
[----:B------:R-:W-:Y:S02]  /*4aa0*/  F2FP.TF32.F32.PACK_B R11, R11 ;  /* 0x0000000bff0b723e */ /* 0x000fe400024050ff */
[----:B------:R-:W-:Y:S01]  /*4ab0*/  F2FP.TF32.F32.PACK_B R47, R47 ;  /* 0x0000002fff2f723e */ /* 0x000fe200024050ff */
[----:B------:R0:W-:Y:S01]  /*4ac0*/  @P0 STG.E desc[UR48][R6.64+0x80], R3 ;  /* 0x0000800306000986 */ /* 0x0001e2000c101930 */
[----:B------:R-:W-:Y:S02]  /*4ad0*/  F2FP.TF32.F32.PACK_B R49, R49 ;  /* 0x00000031ff31723e */ /* 0x000fe400024050ff */
[C---:B------:R-:W-:Y:S01]  /*4ae0*/  ISETP.GT.AND P0, PT, R22.reuse, 0x39, PT ;  /* 0x000000391600780c */ /* 0x040fe20003f04270 */
[----:B------:R-:W-:Y:S01]  /*4af0*/  @P3 STG.E desc[UR48][R6.64+0x84], R43 ;  /* 0x0000842b06003986 */ /* 0x000fe2000c101930 */
[----:B------:R-:W-:-:S02]  /*4b00*/  ISETP.GT.AND P3, PT, R22, 0x30, PT ;  /* 0x000000301600780c */ /* 0x000fc40003f64270 */
[----:B------:R-:W-:Y:S01]  /*4b10*/  F2FP.TF32.F32.PACK_B R51, R51 ;  /* 0x00000033ff33723e */ /* 0x000fe200024050ff */
[----:B------:R1:W-:Y:S01]  /*4b20*/  @P2 STG.E desc[UR48][R4.64+0xa0], R9 ;  /* 0x0000a00904002986 */ /* 0x0003e2000c101930 */
[----:B------:R-:W-:Y:S02]  /*4b30*/  ISETP.GT.AND P2, PT, R22, 0x31, PT ;  /* 0x000000311600780c */ /* 0x000fe40003f44270 */
[----:B------:R-:W-:Y:S01]  /*4b40*/  F2FP.TF32.F32.PACK_B R13, R13 ;  /* 0x0000000dff0d723e */ /* 0x000fe200024050ff */
[----:B------:R-:W-:Y:S01]  /*4b50*/  @P1 STG.E desc[UR48][R4.64+0xa4], R45 ;  /* 0x0000a42d04001986 */ /* 0x000fe2000c101930 */
[----:B0-----:R-:W-:Y:S01]  /*4b60*/  FMUL R3, R48, R56 ;  /* 0x0000003830037220 */ /* 0x001fe20000400000 */
[----:B------:R-:W-:Y:S02]  /*4b70*/  ISETP.GT.AND P1, PT, R22, 0x38, PT ;  /* 0x000000381600780c */ /* 0x000fe40003f24270 */
[----:B------:R0:W-:Y:S01]  /*4b80*/  @P4 STG.E desc[UR48][R6.64+0xa0], R11 ;  /* 0x0000a00b06004986 */ /* 0x0001e2000c101930 */
[----:B------:R-:W-:-:S02]  /*4b90*/  ISETP.GT.AND P4, PT, R0, RZ, P3 ;  /* 0x000000ff0000720c */ /* 0x000fc40001f84270 */
[----:B------:R-:W-:Y:S01]  /*4ba0*/  F2FP.TF32.F32.PACK_B R3, R3 ;  /* 0x00000003ff03723e */ /* 0x000fe200024050ff */
[----:B------:R-:W-:Y:S01]  /*4bb0*/  @P5 STG.E desc[UR48][R6.64+0xa4], R47 ;  /* 0x0000a42f06005986 */ /* 0x000fe2000c101930 */
[----:B------:R-:W-:Y:S01]  /*4bc0*/  ISETP.GT.AND P5, PT, R0, RZ, P2 ;  /* 0x000000ff0000720c */ /* 0x000fe200017a4270 */
[-C--:B-1----:R-:W-:Y:S01]  /*4bd0*/  FMUL R9, R50, R56.reuse ;  /* 0x0000003832097220 */ /* 0x082fe20000400000 */
[C---:B------:R-:W-:Y:S02]  /*4be0*/  ISETP.GT.AND P3, PT, R0.reuse, 0x8, P3 ;  /* 0x000000080000780c */ /* 0x040fe40001f64270 */
[----:B------:R-:W-:Y:S02]  /*4bf0*/  ISETP.GT.AND P2, PT, R0, 0x8, P2 ;  /* 0x000000080000780c */ /* 0x000fe40001744270 */
[----:B------:R-:W-:Y:S01]  /*4c00*/  F2FP.TF32.F32.PACK_B R9, R9 ;  /* 0x00000009ff09723e */ /* 0x000fe200024050ff */
[----:B0-----:R-:W-:Y:S01]  /*4c10*/  FMUL R11, R54, R56 ;  /* 0x00000038360b7220 */ /* 0x001fe20000400000 */
[----:B------:R-:W-:Y:S01]  /*4c20*/  F2FP.TF32.F32.PACK_B R53, R53 ;  /* 0x00000035ff35723e */ /* 0x000fe200024050ff */
[----:B------:R-:W-:Y:S01]  /*4c30*/  @P4 STG.E desc[UR48][R4.64+0xc0], R3 ;  /* 0x0000c00304004986 */ /* 0x000fe2000c101930 */
[----:B------:R-:W-:-:S02]  /*4c40*/  ISETP.GT.AND P4, PT, R0, RZ, P1 ;  /* 0x000000ff0000720c */ /* 0x000fc40000f84270 */
[C---:B------:R-:W-:Y:S01]  /*4c50*/  ISETP.GT.AND P1, PT, R0.reuse, 0x8, P1 ;  /* 0x000000080000780c */ /* 0x040fe20000f24270 */
[----:B------:R-:W-:Y:S01]  /*4c60*/  @P5 STG.E desc[UR48][R4.64+0xc4], R49 ;  /* 0x0000c43104005986 */ /* 0x000fe2000c101930 */
[C---:B------:R-:W-:Y:S02]  /*4c70*/  ISETP.GT.AND P5, PT, R0.reuse, RZ, P0 ;  /* 0x000000ff0000720c */ /* 0x040fe400007a4270 */
[----:B------:R-:W-:Y:S01]  /*4c80*/  ISETP.GT.AND P0, PT, R0, 0x8, P0 ;  /* 0x000000080000780c */ /* 0x000fe20000704270 */
[----:B------:R-:W-:Y:S01]  /*4c90*/  @P3 STG.E desc[UR48][R6.64+0xc0], R9 ;  /* 0x0000c00906003986 */ /* 0x000fe2000c101930 */
[----:B------:R-:W-:Y:S02]  /*4ca0*/  F2FP.TF32.F32.PACK_B R11, R11 ;  /* 0x0000000bff0b723e */ /* 0x000fe400024050ff */
[----:B------:R-:W-:Y:S01]  /*4cb0*/  F2FP.TF32.F32.PACK_B R55, R55 ;  /* 0x00000037ff37723e */ /* 0x000fe200024050ff */
[----:B------:R-:W-:Y:S04]  /*4cc0*/  @P2 STG.E desc[UR48][R6.64+0xc4], R51 ;  /* 0x0000c43306002986 */ /* 0x000fe8000c101930 */
[----:B------:R-:W-:Y:S04]  /*4cd0*/  @P4 STG.E desc[UR48][R4.64+0xe0], R13 ;  /* 0x0000e00d04004986 */ /* 0x000fe8000c101930 */
[----:B------:R0:W-:Y:S02]  /*4ce0*/  @P5 STG.E desc[UR48][R4.64+0xe4], R53 ;  /* 0x0000e43504005986 */ /* 0x0001e4000c101930 */
[----:B0-----:R-:W-:-:S02]  /*4cf0*/  @P1 IMAD.MOV.U32 R4, RZ, RZ, R6 ;  /* 0x000000ffff041224 */ /* 0x001fc400078e0006 */
[----:B------:R-:W-:-:S05]  /*4d00*/  @P1 IMAD.MOV.U32 R5, RZ, RZ, R7 ;  /* 0x000000ffff051224 */ /* 0x000fca00078e0007 */
[----:B------:R0:W-:Y:S04]  /*4d10*/  @P1 STG.E desc[UR48][R4.64+0xe0], R11 ;  /* 0x0000e00b04001986 */ /* 0x0001e8000c101930 */
[----:B------:R0:W-:Y:S02]  /*4d20*/  @P0 STG.E desc[UR48][R6.64+0xe4], R55 ;  /* 0x0000e43706000986 */ /* 0x0001e4000c101930 */
.L_x_94:
[----:B------:R-:W-:Y:S05]  /*4d30*/  BSYNC B0 ;  /* 0x0000000000007941 */ /* 0x000fea0003800000 */
.L_x_32:
[----:B0-----:R-:W3:Y:S01]  /*4d40*/  LDL.64 R4, [R1] ;  /* 0x0000000001047983 */ /* 0x001ee20000100a00 */
[----:B------:R-:W-:Y:S01]  /*4d50*/  ULDC.64 UR4, c[0x0][0x650] ;  /* 0x0001940000047ab9 */ /* 0x000fe20000000a00 */
[----:B------:R-:W-:Y:S02]  /*4d60*/  IMAD.U32 R0, RZ, RZ, UR45 ;  /* 0x0000002dff007e24 */ /* 0x000fe4000f8e00ff */
[----:B------:R-:W-:Y:S02]  /*4d70*/  IMAD.MOV.U32 R22, RZ, RZ, -0x1 ;  /* 0xffffffffff167424 */ /* 0x000fe400078e00ff */
[----:B------:R0:W-:Y:S01]  /*4d80*/  SYNCS.ARRIVE.TRANS64.A1T0 RZ, [R0+UR41], RZ ;  /* 0x000000ff00ff79a7 */ /* 0x0001e20008100029 */
[----:B-----5:R-:W-:Y:S02]  /*4d90*/  IMAD.MOV.U32 R18, RZ, RZ, -0x1 ;  /* 0xffffffffff127424 */ /* 0x020fe400078e00ff */
[----:B--2---:R-:W-:Y:S01]  /*4da0*/  IMAD.MOV.U32 R19, RZ, RZ, -0x1 ;  /* 0xffffffffff137424 */ /* 0x004fe200078e00ff */
[----:B0-----:R-:W-:-:S02]  /*4db0*/  PRMT R0, RZ, 0x7610, R0 ;  /* 0x00007610ff007816 */ /* 0x001fc40000000000 */
[----:B---3--:R-:W-:-:S05]  /*4dc0*/  LEA R16, P0, R4, R16, 0x1 ;  /* 0x0000001004107211 */ /* 0x008fca00078008ff */
[----:B------:R-:W-:Y:S01]  /*4dd0*/  IMAD.X R17, R66, 0x1, R17, P0 ;  /* 0x0000000142117824 */ /* 0x000fe200000e0611 */
[----:B------:R-:W-:-:S04]  /*4de0*/  ISETP.GE.U32.AND P0, PT, R16, UR4, PT ;  /* 0x0000000410007c0c */ /* 0x000fc8000bf06070 */
[----:B------:R-:W-:-:S13]  /*4df0*/  ISETP.GE.U32.AND.EX P0, PT, R17, UR5, PT, P0 ;  /* 0x0000000511007c0c */ /* 0x000fda000bf06100 */
[----:B------:R-:W-:Y:S05]  /*4e00*/  @P0 BRA `(.L_x_95) ;  /* 0x00000004004c0947 */ /* 0x000fea0003800000 */
[----:B----4-:R-:W0:Y:S01]  /*4e10*/  LDC.64 R10, c[0x0][0x628] ;  /* 0x00018a00ff0a7b82 */ /* 0x010e220000000a00 */
[----:B------:R-:W2:Y:S01]  /*4e20*/  S2R R12, SR_CTAID.X ;  /* 0x00000000000c7919 */ /* 0x000ea20000002500 */
[----:B-1----:R-:W-:Y:S02]  /*4e30*/  IMAD.MOV.U32 R8, RZ, RZ, R16 ;  /* 0x000000ffff087224 */ /* 0x002fe400078e0010 */
[----:B------:R-:W-:Y:S01]  /*4e40*/  IMAD.MOV.U32 R9, RZ, RZ, R17 ;  /* 0x000000ffff097224 */ /* 0x000fe200078e0011 */
[----:B------:R-:W1:Y:S03]  /*4e50*/  S2R R18, SR_CTAID.Y ;  /* 0x0000000000127919 */ /* 0x000e660000002600 */
[----:B------:R-:W3:Y:S08]  /*4e60*/  LDC R0, c[0x0][0x630] ;  /* 0x00018c00ff007b82 */ /* 0x000ef00000000800 */
[----:B------:R-:W4:Y:S01]  /*4e70*/  LDC.64 R14, c[0x0][0x620] ;  /* 0x00018800ff0e7b82 */ /* 0x000f220000000a00 */
[----:B0-----:R-:W-:-:S04]  /*4e80*/  ISETP.NE.U32.AND P0, PT, R10, RZ, PT ;  /* 0x000000ff0a00720c */ /* 0x001fc80003f05070 */
[----:B------:R-:W-:-:S13]  /*4e90*/  ISETP.NE.AND.EX P0, PT, R11, RZ, PT, P0 ;  /* 0x000000ff0b00720c */ /* 0x000fda0003f05300 */
[----:B-1234-:R-:W-:Y:S05]  /*4ea0*/  @!P0 BRA `(.L_x_96) ;  /* 0x0000000000288947 */ /* 0x01efea0003800000 */
[----:B------:R-:W0:Y:S02]  /*4eb0*/  LDC R3, c[0x0][0x634] ;  /* 0x00018d00ff037b82 */ /* 0x000e240000000800 */
[----:B0-----:R-:W-:-:S05]  /*4ec0*/  IADD3 R3, P0, R16, R3, RZ ;  /* 0x0000000310037210 */ /* 0x001fca0007f1e0ff */
        /* <DEDUP_REMOVED lines=8> */
.L_x_96:
[-CC-:B------:R-:W-:Y:S01]  /*4f50*/  SHF.R.U64 R19, R8, R0.reuse, R9.reuse ;  /* 0x0000000008137219 */ /* 0x180fe20000001209 */
[----:B------:R-:W0:Y:S01]  /*4f60*/  LDC.64 R24, c[0x0][0x640] ;  /* 0x00019000ff187b82 */ /* 0x000e220000000a00 */
[----:B------:R-:W-:Y:S01]  /*4f70*/  SHF.R.U32.HI R0, RZ, R0, R9 ;  /* 0x00000000ff007219 */ /* 0x000fe20000011609 */
[----:B------:R-:W-:Y:S01]  /*4f80*/  ULDC UR4, c[0x0][0x150] ;  /* 0x0000540000047ab9 */ /* 0x000fe20000000800 */
[----:B------:R-:W-:Y:S02]  /*4f90*/  IADD3 R3, P0, RZ, -R19, RZ ;  /* 0x80000013ff037210 */ /* 0x000fe40007f1e0ff */
[----:B------:R-:W-:-:S03]  /*4fa0*/  I2FP.F32.U32 R7, R12 ;  /* 0x0000000c00077245 */ /* 0x000fc60000201000 */
[----:B------:R-:W1:Y:S01]  /*4fb0*/  LDC R6, c[0x0][0x618] ;  /* 0x00018600ff067b82 */ /* 0x000e620000000800 */
[----:B------:R-:W-:Y:S02]  /*4fc0*/  IMAD.X R5, RZ, RZ, ~R0, P0 ;  /* 0x000000ffff057224 */ /* 0x000fe400000e0e00 */
[----:B------:R-:W-:Y:S01]  /*4fd0*/  FMUL R7, R7, UR4 ;  /* 0x0000000407077c20 */ /* 0x000fe20008400000 */
[----:B------:R-:W-:Y:S01]  /*4fe0*/  ULDC UR4, c[0x0][0x154] ;  /* 0x0000550000047ab9 */ /* 0x000fe20000000800 */
[-C--:B------:R-:W-:Y:S02]  /*4ff0*/  IMAD R0, R5, R14.reuse, RZ ;  /* 0x0000000e05007224 */ /* 0x080fe400078e02ff */
[C---:B------:R-:W-:Y:S01]  /*5000*/  IMAD.WIDE.U32 R4, R3.reuse, R14, R16 ;  /* 0x0000000e03047225 */ /* 0x040fe200078e0010 */
[----:B------:R-:W2:Y:S01]  /*5010*/  LDC R8, c[0x0][0x608] ;  /* 0x00018200ff087b82 */ /* 0x000ea20000000800 */
[----:B------:R-:W3:Y:S02]  /*5020*/  F2I.U32.TRUNC.NTZ R7, R7 ;  /* 0x0000000700077305 */ /* 0x000ee4000020f000 */
[----:B------:R-:W-:Y:S01]  /*5030*/  IMAD R3, R3, R15, R0 ;  /* 0x0000000f03037224 */ /* 0x000fe200078e0200 */
[----:B------:R-:W-:-:S03]  /*5040*/  I2FP.F32.U32 R0, R18 ;  /* 0x0000001200007245 */ /* 0x000fc60000201000 */
[----:B------:R-:W-:Y:S01]  /*5050*/  IMAD.IADD R3, R5, 0x1, R3 ;  /* 0x0000000105037824 */ /* 0x000fe200078e0203 */
[----:B------:R-:W4:Y:S01]  /*5060*/  LDC R11, c[0x0][0x658] ;  /* 0x00019600ff0b7b82 */ /* 0x000f220000000800 */
[----:B0-----:R-:W-:-:S04]  /*5070*/  ISETP.NE.U32.AND P0, PT, R24, RZ, PT ;  /* 0x000000ff1800720c */ /* 0x001fc80003f05070 */
[----:B------:R-:W-:-:S03]  /*5080*/  ISETP.NE.AND.EX P0, PT, R25, RZ, PT, P0 ;  /* 0x000000ff1900720c */ /* 0x000fc60003f05300 */
[----:B------:R-:W0:Y:S01]  /*5090*/  LDC R9, c[0x0][0x144] ;  /* 0x00005100ff097b82 */ /* 0x000e220000000800 */
[-C--:B-1----:R-:W-:Y:S01]  /*50a0*/  SHF.R.U64 R10, R4, R6.reuse, R3 ;  /* 0x00000006040a7219 */ /* 0x082fe20000001203 */
[----:B---3--:R-:W-:Y:S01]  /*50b0*/  IMAD.MOV R7, RZ, RZ, -R7 ;  /* 0x000000ffff077224 */ /* 0x008fe200078e0a07 */
[----:B------:R-:W-:Y:S01]  /*50c0*/  SHF.R.U32.HI R3, RZ, R6, R3 ;  /* 0x00000006ff037219 */ /* 0x000fe20000011603 */
[----:B------:R-:W-:-:S04]  /*50d0*/  FMUL R6, R0, UR4 ;  /* 0x0000000400067c20 */ /* 0x000fc80008400000 */
[----:B------:R-:W1:Y:S01]  /*50e0*/  LDC R21, c[0x0][0x148] ;  /* 0x00005200ff157b82 */ /* 0x000e620000000800 */
[----:B------:R3:W0:Y:S01]  /*50f0*/  F2I.U32.TRUNC.NTZ R14, R6 ;  /* 0x00000006000e7305 */ /* 0x000622000020f000 */
[-CC-:B--2---:R-:W-:Y:S02]  /*5100*/  SHF.R.U64 R13, R10, R8.reuse, R3.reuse ;  /* 0x000000080a0d7219 */ /* 0x184fe40000001203 */
[----:B------:R-:W-:-:S04]  /*5110*/  SHF.R.U32.HI R0, RZ, R8, R3 ;  /* 0x00000008ff007219 */ /* 0x000fc80000011603 */
[----:B------:R-:W2:Y:S01]  /*5120*/  LDC R20, c[0x0][0x648] ;  /* 0x00019200ff147b82 */ /* 0x000ea20000000800 */
[-CC-:B----4-:R-:W-:Y:S02]  /*5130*/  SHF.R.U64 R15, R13, R11.reuse, R0.reuse ;  /* 0x0000000b0d0f7219 */ /* 0x190fe40000001200 */
[----:B------:R-:W-:-:S03]  /*5140*/  SHF.R.U32.HI R5, RZ, R11, R0 ;  /* 0x0000000bff057219 */ /* 0x000fc60000011600 */
[----:B------:R-:W-:Y:S02]  /*5150*/  IMAD.MOV.U32 R4, RZ, RZ, R15 ;  /* 0x000000ffff047224 */ /* 0x000fe400078e000f */
[----:B------:R-:W4:Y:S01]  /*5160*/  LDC R26, c[0x0][0x638] ;  /* 0x00018e00ff1a7b82 */ /* 0x000f220000000800 */
[----:B0-----:R-:W-:-:S07]  /*5170*/  IMAD R22, R9, R7, R12 ;  /* 0x0000000709167224 */ /* 0x001fce00078e020c */
[----:B------:R-:W0:Y:S08]  /*5180*/  LDC R27, c[0x0][0x610] ;  /* 0x00018400ff1b7b82 */ /* 0x000e300000000800 */
[----:B------:R-:W0:Y:S01]  /*5190*/  LDC R28, c[0x0][0x600] ;  /* 0x00018000ff1c7b82 */ /* 0x000e220000000800 */
[----:B-123--:R-:W-:Y:S05]  /*51a0*/  @!P0 BRA `(.L_x_97) ;  /* 0x0000000000288947 */ /* 0x00efea0003800000 */
[----:B------:R-:W1:Y:S02]  /*51b0*/  LDC R0, c[0x0][0x64c] ;  /* 0x00019300ff007b82 */ /* 0x000e640000000800 */
[----:B-1----:R-:W-:-:S05]  /*51c0*/  IADD3 R3, P0, R15, R0, RZ ;  /* 0x000000000f037210 */ /* 0x002fca0007f1e0ff */
        /* <DEDUP_REMOVED lines=8> */
.L_x_97:
[----:B------:R-:W-:Y:S01]  /*5250*/  ISETP.NE.AND P0, PT, R2, 0x1, PT ;  /* 0x000000010200780c */ /* 0x000fe20003f05270 */
[----:B------:R-:W-:Y:S01]  /*5260*/  IMAD.MOV R14, RZ, RZ, -R14 ;  /* 0x000000ffff0e7224 */ /* 0x000fe200078e0a0e */
[----:B------:R-:W-:Y:S02]  /*5270*/  SHF.R.U64 R0, R4, R20, R5 ;  /* 0x0000001404007219 */ /* 0x000fe40000001205 */
[----:B------:R-:W-:Y:S02]  /*5280*/  LOP3.LUT R3, R13, R68, RZ, 0xc0, !PT ;  /* 0x000000440d037212 */ /* 0x000fe400078ec0ff */
[----:B------:R-:W-:Y:S01]  /*5290*/  LOP3.LUT R5, R10, R67, RZ, 0xc0, !PT ;  /* 0x000000430a057212 */ /* 0x000fe200078ec0ff */
[----:B------:R-:W-:Y:S02]  /*52a0*/  IMAD.MOV R4, RZ, RZ, -R0 ;  /* 0x000000ffff047224 */ /* 0x000fe400078e0a00 */
[----:B------:R-:W-:Y:S02]  /*52b0*/  IMAD R3, R64, R0, R3 ;  /* 0x0000000040037224 */ /* 0x000fe400078e0203 */
[----:B----4-:R-:W-:-:S02]  /*52c0*/  IMAD R0, R4, R26, R15 ;  /* 0x0000001a04007224 */ /* 0x010fc400078e020f */
[----:B------:R-:W-:Y:S02]  /*52d0*/  @P0 IMAD R22, R21, R14, R18 ;  /* 0x0000000e15160224 */ /* 0x000fe400078e0212 */
[----:B------:R-:W-:Y:S02]  /*52e0*/  IMAD.MOV.U32 R4, RZ, RZ, 0x1 ;  /* 0x00000001ff047424 */ /* 0x000fe400078e00ff */
[----:B0-----:R-:W-:Y:S02]  /*52f0*/  IMAD R22, R3, R27, R22 ;  /* 0x0000001b03167224 */ /* 0x001fe400078e0216 */
[----:B------:R-:W-:Y:S01]  /*5300*/  IMAD R3, R0, R28, R5 ;  /* 0x0000001c00037224 */ /* 0x000fe200078e0205 */
[----:B------:R-:W-:-:S04]  /*5310*/  PRMT R0, R4, 0x7610, R0 ;  /* 0x0000761004007816 */ /* 0x000fc80000000000 */
[----:B------:R-:W-:Y:S02]  /*5320*/  SEL R18, R3, R22, !P0 ;  /* 0x0000001603127207 */ /* 0x000fe40004000000 */
[----:B------:R-:W-:-:S07]  /*5330*/  SEL R22, R22, R3, !P0 ;  /* 0x0000000316167207 */ /* 0x000fce0004000000 */
.L_x_95:
[----:B------:R-:W-:Y:S01]  /*5340*/  LOP3.LUT P0, RZ, R0, 0xff, RZ, 0xc0, !PT ;  /* 0x000000ff00ff7812 */ /* 0x000fe2000780c0ff */
[----:B------:R-:W-:Y:S01]  /*5350*/  UIMAD.WIDE.U32 UR4, UR36, -0x33333333, URZ ;  /* 0xcccccccd240478a5 */ /* 0x000fe2000f8e003f */
[----:B------:R-:W-:-:S03]  /*5360*/  LOP3.LUT R73, R73, 0x1, RZ, 0x3c, !PT ;  /* 0x0000000149497812 */ /* 0x000fc600078e3cff */
[----:B------:R-:W-:-:S04]  /*5370*/  USHF.R.U32.HI UR4, URZ, 0x2, UR5 ;  /* 0x000000023f047899 */ /* 0x000fc80008011605 */
[----:B------:R-:W-:-:S04]  /*5380*/  UIMAD UR36, UR4, -0x5, UR36 ;  /* 0xfffffffb042478a4 */ /* 0x000fc8000f8e0224 */
[----:B------:R-:W-:Y:S08]  /*5390*/  @P0 BRA `(.L_x_98) ;  /* 0xffffffc000880947 */ /* 0x000ff0000383ffff */
[----:B------:R-:W-:Y:S05]  /*53a0*/  EXIT ;  /* 0x000000000000794d */ /* 0x000fea0003800000 */
.L_x_13:
[----:B------:R-:W-:-:S08]  /*53b0*/  ISETP.NE.AND P0, PT, R14, RZ, PT ;  /* 0x000000ff0e00720c */ /* 0x000fd00003f05270 */
[----:B0-----:R-:W0:-:S00]  /*53c0*/  USETMAXREG.DEALLOC.CTAPOOL 0x28 ;  /* 0x00000028000079c8 */ /* 0x001e0000080e0500 */
[----:B------:R-:W-:Y:S05]  /*53d0*/  @P0 EXIT ;  /* 0x000000000000094d */ /* 0x000fea0003800000 */
[----:B0-----:R-:W-:Y:S01]  /*53e0*/  LOP3.LUT P0, RZ, R3, 0xff, RZ, 0xc0, !PT ;  /* 0x000000ff03ff7812 */ /* 0x001fe2000780c0ff */
[----:B------:R-:W-:Y:S02]  /*53f0*/  IMAD.MOV.U32 R3, RZ, RZ, 0x1 ;  /* 0x00000001ff037424 */ /* 0x000fe400078e00ff */
[----:B------:R-:W-:-:S10]  /*5400*/  IMAD.MOV.U32 R8, RZ, RZ, RZ ;  /* 0x000000ffff087224 */ /* 0x000fd400078e00ff */
[----:B------:R-:W-:Y:S05]  /*5410*/  @!P0 BRA `(.L_x_99) ;  /* 0x0000000c008c8947 */ /* 0x000fea0003800000 */
[----:B------:R-:W-:Y:S01]  /*5420*/  LOP3.LUT P0, RZ, R4, 0x1f, RZ, 0xc0, !PT ;  /* 0x0000001f04ff7812 */ /* 0x000fe2000780c0ff */
[----:B------:R-:W-:Y:S01]  /*5430*/  ULDC UR21, c[0x0][0x658] ;  /* 0x0001960000157ab9 */ /* 0x000fe20000000800 */
[----:B------:R-:W-:Y:S01]  /*5440*/  UMOV UR4, 0xffffffff ;  /* 0xffffffff00047882 */ /* 0x000fe20000000000 */
[----:B------:R-:W-:Y:S01]  /*5450*/  BSSY B0, `(.L_x_99) ;  /* 0x00000df000007945 */ /* 0x000fe20003800000 */
[----:B------:R-:W-:Y:S01]  /*5460*/  USHF.L.U32 UR4, UR4, UR21, URZ ;  /* 0x0000001504047299 */ /* 0x000fe2000800063f */
[C---:B------:R-:W-:Y:S01]  /*5470*/  ISETP.NE.AND P2, PT, R5.reuse, RZ, PT ;  /* 0x000000ff0500720c */ /* 0x040fe20003f45270 */
[----:B------:R-:W-:Y:S01]  /*5480*/  IMAD.MOV.U32 R10, RZ, RZ, 0x1 ;  /* 0x00000001ff0a7424 */ /* 0x000fe200078e00ff */
[----:B------:R-:W-:Y:S01]  /*5490*/  ISETP.NE.OR P0, PT, R5, RZ, !P0 ;  /* 0x000000ff0500720c */ /* 0x000fe20004705670 */
[----:B------:R-:W-:Y:S01]  /*54a0*/  IMAD.MOV.U32 R3, RZ, RZ, 0x1 ;  /* 0x00000001ff037424 */ /* 0x000fe200078e00ff */
[----:B------:R-:W-:Y:S01]  /*54b0*/  LOP3.LUT R9, R23, 0x2, RZ, 0xfc, !PT ;  /* 0x0000000217097812 */ /* 0x000fe200078efcff */
[----:B------:R-:W-:Y:S01]  /*54c0*/  IMAD.MOV.U32 R8, RZ, RZ, RZ ;  /* 0x000000ffff087224 */ /* 0x000fe200078e00ff */
[----:B------:R-:W-:Y:S01]  /*54d0*/  ULDC UR13, c[0x0][0x600] ;  /* 0x00018000000d7ab9 */ /* 0x000fe20000000800 */
[----:B------:R-:W-:Y:S01]  /*54e0*/  UMOV UR5, 0x1 ;  /* 0x0000000100057882 */ /* 0x000fe20000000000 */
[----:B------:R-:W-:-:S02]  /*54f0*/  UIADD3 UR23, UR37, 0x1, URZ ;  /* 0x0000000125177890 */ /* 0x000fc4000fffe03f */
[----:B------:R-:W-:Y:S02]  /*5500*/  UIADD3 UR13, UR13, -0x1, URZ ;  /* 0xffffffff0d0d7890 */ /* 0x000fe4000fffe03f */
[----:B------:R-:W-:Y:S02]  /*5510*/  USHF.L.U32 UR21, UR5, UR21, URZ ;  /* 0x0000001505157299 */ /* 0x000fe4000800063f */
[----:B------:R-:W-:Y:S01]  /*5520*/  ULOP3.LUT UR22, URZ, UR4, URZ, 0x33, !UPT ;  /* 0x000000043f167292 */ /* 0x000fe2000f8e333f */
[----:B------:R-:W-:-:S11]  /*5530*/  ULDC.64 UR14, c[0x0][0x198] ;  /* 0x00006600000e7ab9 */ /* 0x000fd60000000a00 */
.L_x_111:
[----:B------:R-:W-:-:S03]  /*5540*/  UMOV UR4, 0xffffffff ;  /* 0xffffffff00047882 */ /* 0x000fc60000000000 */
[----:B------:R-:W-:Y:S05]  /*5550*/  BRA.DIV UR4, `(.L_x_100) ;  /* 0x00000012047c7947 */ /* 0x000fea000b800000 */
[----:B------:R-:W-:-:S13]  /*5560*/  ELECT P6, URZ, PT ;  /* 0x00000000003f782f */ /* 0x000fda00038c0000 */
.L_x_125:
[----:B------:R-:W0:Y:S01]  /*5570*/  LDC R4, c[0x0][0x28c] ;  /* 0x0000a300ff047b82 */ /* 0x000e220000000800 */
[----:B------:R-:W-:Y:S01]  /*5580*/  BSSY B1, `(.L_x_101) ;  /* 0x0000057000017945 */ /* 0x000fe20003800000 */
[----:B0-----:R-:W-:-:S13]  /*5590*/  ISETP.LT.OR P6, PT, R4, 0x1, !P6 ;  /* 0x000000010400780c */ /* 0x001fda00077c1670 */
[----:B------:R-:W-:Y:S05]  /*55a0*/  @P6 BRA `(.L_x_102) ;  /* 0x0000000400506947 */ /* 0x000fea0003800000 */
[----:B------:R-:W-:Y:S02]  /*55b0*/  IMAD.SHL.U32 R22, R22, 0x40, RZ ;  /* 0x0000004016167824 */ /* 0x000fe400078e00ff */
[----:B------:R-:W-:Y:S02]  /*55c0*/  IMAD.SHL.U32 R18, R18, 0x40, RZ ;  /* 0x0000004012127824 */ /* 0x000fe400078e00ff */
[----:B------:R-:W-:Y:S02]  /*55d0*/  IMAD.MOV.U32 R13, RZ, RZ, RZ ;  /* 0x000000ffff0d7224 */ /* 0x000fe400078e00ff */
[----:B------:R-:W-:Y:S02]  /*55e0*/  IMAD.U32 R14, RZ, RZ, UR23 ;  /* 0x00000017ff0e7e24 */ /* 0x000fe4000f8e00ff */
[----:B------:R-:W-:Y:S02]  /*55f0*/  IMAD.MOV.U32 R4, RZ, RZ, R3 ;  /* 0x000000ffff047224 */ /* 0x000fe400078e0003 */
[----:B------:R-:W-:-:S07]  /*5600*/  IMAD.MOV.U32 R5, RZ, RZ, R8 ;  /* 0x000000ffff057224 */ /* 0x000fce00078e0008 */
.L_x_106:
[----:B------:R-:W0:Y:S01]  /*5610*/  S2R R7, SR_CgaCtaId ;  /* 0x0000000000077919 */ /* 0x000e220000008800 */
[----:B------:R-:W-:-:S04]  /*5620*/  MOV R6, 0x400 ;  /* 0x0000040000067802 */ /* 0x000fc80000000f00 */
[----:B0-----:R-:W-:Y:S02]  /*5630*/  LEA R12, R7, R6, 0x18 ;  /* 0x00000006070c7211 */ /* 0x001fe400078ec0ff */
[----:B------:R-:W-:Y:S01]  /*5640*/  SHF.L.U32 R6, R4, 0x1f, RZ ;  /* 0x0000001f04067819 */ /* 0x000fe200000006ff */
[----:B------:R-:W0:Y:S02]  /*5650*/  @!P2 LDC R7, c[0x0][0x500] ;  /* 0x00014000ff07ab82 */ /* 0x000e240000000800 */
[----:B------:R-:W-:-:S04]  /*5660*/  IMAD R11, R5, 0x8, R12 ;  /* 0x00000008050b7824 */ /* 0x000fc800078e020c */
[----:B------:R-:W1:Y:S02]  /*5670*/  SYNCS.PHASECHK.TRANS64.TRYWAIT P1, [R11+URZ+0x28], R6 ;  /* 0x000028060b0075a7 */ /* 0x000e64000802017f */
[----:B-1----:R-:W-:Y:S05]  /*5680*/  @!P1 BRA `(.L_x_103) ;  /* 0x0000001000509947 */ /* 0x002fea0003800000 */
.L_x_126:
[----:B-1----:R-:W-:Y:S01]  /*5690*/  PRMT R6, R9, 0x9910, RZ ;  /* 0x0000991009067816 */ /* 0x002fe200000000ff */
[----:B0-----:R0:W-:Y:S03]  /*56a0*/  @!P2 SYNCS.ARRIVE.TRANS64 RZ, [R11+URZ], R7 ;  /* 0x000000070bffa9a7 */ /* 0x0011e6000800003f */
[----:B------:R-:W-:-:S13]  /*56b0*/  ISETP.NE.AND P1, PT, R6, 0x2, PT ;  /* 0x000000020600780c */ /* 0x000fda0003f25270 */
[----:B0-----:R-:W-:Y:S05]  /*56c0*/  @P1 BRA `(.L_x_104) ;  /* 0x0000000000041947 */ /* 0x001fea0003800000 */
[----:B------:R-:W-:Y:S01]  /*56d0*/  BPT.TRAP 0x1 ;  /* 0x000000040000795c */ /* 0x000fe20000300000 */
.L_x_104:
[----:B------:R-:W-:Y:S05]  /*56e0*/  @P0 BRA `(.L_x_105) ;  /* 0x0000000000040947 */ /* 0x000fea0003800000 */
[----:B------:R-:W-:Y:S01]  /*56f0*/  BPT.TRAP 0x1 ;  /* 0x000000040000795c */ /* 0x000fe20000300000 */
.L_x_105:
[----:B------:R-:W-:Y:S01]  /*5700*/  IMAD R12, R5, 0x8000, R12 ;  /* 0x00008000050c7824 */ /* 0x000fe200078e020c */
[----:B------:R-:W-:Y:S01]  /*5710*/  R2UR UR10, R13 ;  /* 0x000000000d0a72ca */ /* 0x000fe200000e0000 */
[----:B------:R-:W-:Y:S01]  /*5720*/  UIADD3 UR30, UP0, UR14, 0xf0, URZ ;  /* 0x000000f00e1e7890 */ /* 0x000fe2000ff1e03f */
[----:B------:R-:W-:Y:S01]  /*5730*/  R2UR UR9, R11 ;  /* 0x000000000b0972ca */ /* 0x000fe200000e0000 */
[----:B------:R-:W-:Y:S01]  /*5740*/  VIADD R14, R14, 0xffffffff ;  /* 0xffffffff0e0e7836 */ /* 0x000fe20000000000 */
[----:B------:R-:W-:Y:S01]  /*5750*/  R2UR UR18, R12 ;  /* 0x000000000c1272ca */ /* 0x000fe200000e0000 */
[----:B------:R-:W-:Y:S01]  /*5760*/  UIADD3.X UR31, URZ, UR15, URZ, UP0, !UPT ;  /* 0x0000000f3f1f7290 */ /* 0x000fe200087fe43f */
[----:B------:R-:W-:Y:S01]  /*5770*/  R2UR UR11, R22 ;  /* 0x00000000160b72ca */ /* 0x000fe200000e0000 */
[----:B------:R-:W-:Y:S01]  /*5780*/  UIADD3 UR4, UP1, UR14, 0x1f0, URZ ;  /* 0x000001f00e047890 */ /* 0x000fe2000ff3e03f */
[----:B------:R-:W-:Y:S01]  /*5790*/  R2UR UR12, R19 ;  /* 0x00000000130c72ca */ /* 0x000fe200000e0000 */
[----:B------:R-:W-:Y:S01]  /*57a0*/  UMOV UR6, 0x0 ;  /* 0x0000000000067882 */ /* 0x000fe20000000000 */
[----:B------:R-:W-:Y:S01]  /*57b0*/  R2UR UR35, R18 ;  /* 0x00000000122372ca */ /* 0x000fe200000e0000 */
[----:B------:R-:W-:Y:S01]  /*57c0*/  UMOV UR7, 0x10000000 ;  /* 0x1000000000077882 */ /* 0x000fe20000000000 */
[----:B------:R-:W-:Y:S01]  /*57d0*/  UIADD3.X UR5, URZ, UR15, URZ, UP1, !UPT ;  /* 0x0000000f3f057290 */ /* 0x000fe20008ffe43f */
[----:B------:R-:W-:Y:S01]  /*57e0*/  ISETP.GT.AND P3, PT, R14, 0x1, PT ;  /* 0x000000010e00780c */ /* 0x000fe20003f64270 */
[----:B------:R-:W-:Y:S01]  /*57f0*/  UIADD3 UR58, UR10, 0x20, URZ ;  /* 0x000000200a3a7890 */ /* 0x000fe2000fffe03f */
[----:B------:R-:W-:Y:S01]  /*5800*/  VIADD R5, R5, 0x1 ;  /* 0x0000000105057836 */ /* 0x000fe20000000000 */
[----:B------:R-:W-:Y:S01]  /*5810*/  UIADD3 UR50, UR10, 0x40, URZ ;  /* 0x000000400a327890 */ /* 0x000fe2000fffe03f */
[----:B------:R-:W-:Y:S01]  /*5820*/  VIADD R13, R13, 0x80 ;  /* 0x000000800d0d7836 */ /* 0x000fe20000000000 */
[----:B------:R-:W-:-:S02]  /*5830*/  UIADD3 UR8, UR18, 0x180, URZ ;  /* 0x0000018012087890 */ /* 0x000fc4000fffe03f */
[----:B------:R-:W-:Y:S01]  /*5840*/  UIADD3 UR56, UR18, 0x2180, URZ ;  /* 0x0000218012387890 */ /* 0x000fe2000fffe03f */
[C---:B------:R-:W-:Y:S01]  /*5850*/  ISETP.NE.AND P1, PT, R5.reuse, 0x5, PT ;  /* 0x000000050500780c */ /* 0x040fe20003f25270 */
[----:B------:R-:W-:Y:S02]  /*5860*/  UIADD3 UR48, UR18, 0x4180, URZ ;  /* 0x0000418012307890 */ /* 0x000fe4000fffe03f */
[----:B------:R-:W-:Y:S01]  /*5870*/  UIADD3 UR42, UR10, 0x60, URZ ;  /* 0x000000600a2a7890 */ /* 0x000fe2000fffe03f */
[----:B------:R-:W-:Y:S01]  /*5880*/  SEL R7, RZ, 0x1, P1 ;  /* 0x00000001ff077807 */ /* 0x000fe20000800000 */
[----:B------:R-:W-:Y:S01]  /*5890*/  UIADD3 UR40, UR18, 0x6180, URZ ;  /* 0x0000618012287890 */ /* 0x000fe2000fffe03f */
[----:B------:R0:W-:Y:S01]  /*58a0*/  UTMALDG.3D [UR8], [UR30], desc[UR6] ;  /* 0x000006081e0075b4 */ /* 0x0001e20008011000 */
[----:B------:R-:W-:Y:S01]  /*58b0*/  UIADD3 UR32, UR18, 0x28180, URZ ;  /* 0x0002818012207890 */ /* 0x000fe2000fffe03f */
[----:B------:R-:W-:Y:S01]  /*58c0*/  LOP3.LUT R4, R4, R7, RZ, 0x3c, !PT ;  /* 0x0000000704047212 */ /* 0x000fe200078e3cff */
[----:B------:R-:W-:Y:S01]  /*58d0*/  UIADD3 UR24, UR18, 0x2a180, URZ ;  /* 0x0002a18012187890 */ /* 0x000fe2000fffe03f */
[----:B------:R-:W-:Y:S01]  /*58e0*/  SEL R5, R5, RZ, P1 ;  /* 0x000000ff05057207 */ /* 0x000fe20000800000 */
[----:B------:R-:W-:Y:S01]  /*58f0*/  UIADD3 UR16, UR18, 0x2c180, URZ ;  /* 0x0002c18012107890 */ /* 0x000fe2000fffe03f */
[----:B------:R-:W-:Y:S01]  /*5900*/  UMOV UR57, UR9 ;  /* 0x0000000900397c82 */ /* 0x000fe20008000000 */
        /* <DEDUP_REMOVED lines=8> */
[----:B------:R1:W-:Y:S01]  /*5990*/  UTMALDG.3D [UR56], [UR30], desc[UR6] ;  /* 0x000006381e0075b4 */ /* 0x0003e20008011000 */
[----:B------:R-:W-:Y:S01]  /*59a0*/  UMOV UR33, UR9 ;  /* 0x0000000900217c82 */ /* 0x000fe20008000000 */
[----:B------:R-:W-:Y:S01]  /*59b0*/  UMOV UR34, UR10 ;  /* 0x0000000a00227c82 */ /* 0x000fe20008000000 */
[----:B------:R-:W-:Y:S01]  /*59c0*/  UMOV UR36, UR12 ;  /* 0x0000000c00247c82 */ /* 0x000fe20008000000 */
[----:B------:R-:W-:Y:S01]  /*59d0*/  UMOV UR25, UR9 ;  /* 0x0000000900197c82 */ /* 0x000fe20008000000 */
[----:B------:R-:W-:Y:S01]  /*59e0*/  UMOV UR27, UR35 ;  /* 0x00000023001b7c82 */ /* 0x000fe20008000000 */
[----:B------:R-:W-:Y:S01]  /*59f0*/  UMOV UR28, UR12 ;  /* 0x0000000c001c7c82 */ /* 0x000fe20008000000 */
[----:B------:R-:W-:Y:S01]  /*5a00*/  UMOV UR26, UR58 ;  /* 0x0000003a001a7c82 */ /* 0x000fe20008000000 */
[----:B0-----:R-:W-:Y:S01]  /*5a10*/  UIADD3 UR8, UR18, 0x2e180, URZ ;  /* 0x0002e18012087890 */ /* 0x001fe2000fffe03f */
[----:B------:R1:W-:Y:S01]  /*5a20*/  UTMALDG.3D [UR48], [UR30], desc[UR6] ;  /* 0x000006301e0075b4 */ /* 0x0003e20008011000 */
[----:B------:R-:W-:Y:S01]  /*5a30*/  UMOV UR17, UR9 ;  /* 0x0000000900117c82 */ /* 0x000fe20008000000 */
[----:B------:R-:W-:Y:S01]  /*5a40*/  UMOV UR19, UR35 ;  /* 0x0000002300137c82 */ /* 0x000fe20008000000 */
[----:B------:R-:W-:Y:S01]  /*5a50*/  UMOV UR20, UR12 ;  /* 0x0000000c00147c82 */ /* 0x000fe20008000000 */
[----:B------:R-:W-:Y:S01]  /*5a60*/  UMOV UR18, UR50 ;  /* 0x0000003200127c82 */ /* 0x000fe20008000000 */
[----:B------:R-:W-:Y:S01]  /*5a70*/  UMOV UR11, UR35 ;  /* 0x00000023000b7c82 */ /* 0x000fe20008000000 */
[----:B------:R-:W-:Y:S01]  /*5a80*/  UMOV UR10, UR42 ;  /* 0x0000002a000a7c82 */ /* 0x000fe20008000000 */
[----:B------:R1:W-:Y:S01]  /*5a90*/  UTMALDG.3D [UR40], [UR30], desc[UR6] ;  /* 0x000006281e0075b4 */ /* 0x0003e20008011000 */
[----:B------:R1:W-:Y:S01]  /*5aa0*/  UTMALDG.3D [UR32], [UR4], desc[UR6] ;  /* 0x00000620040075b4 */ /* 0x0003e20008011000 */
[----:B------:R1:W-:Y:S01]  /*5ab0*/  UTMALDG.3D [UR24], [UR4], desc[UR6] ;  /* 0x00000618040075b4 */ /* 0x0003e20008011000 */
[----:B------:R1:W-:Y:S01]  /*5ac0*/  UTMALDG.3D [UR16], [UR4], desc[UR6] ;  /* 0x00000610040075b4 */ /* 0x0003e20008011000 */
[----:B------:R1:W-:Y:S02]  /*5ad0*/  UTMALDG.3D [UR8], [UR4], desc[UR6] ;  /* 0x00000608040075b4 */ /* 0x0003e40008011000 */
[----:B-1----:R-:W-:Y:S05]  /*5ae0*/  @P3 BRA `(.L_x_106) ;  /* 0xfffffff800c83947 */ /* 0x002fea000383ffff */
.L_x_102:
[----:B------:R-:W-:Y:S05]  /*5af0*/  BSYNC B1 ;  /* 0x0000000000017941 */ /* 0x000fea0003800000 */
.L_x_101:
[----:B------:R-:W2:Y:S01]  /*5b00*/  LDL.64 R20, [R1] ;  /* 0x0000000001147983 */ /* 0x000ea20000100a00 */
[----:B------:R-:W-:Y:S01]  /*5b10*/  LOP3.LUT P4, RZ, R10, 0xff, RZ, 0xc0, !PT ;  /* 0x000000ff0aff7812 */ /* 0x000fe2000788c0ff */
[----:B------:R-:W-:Y:S01]  /*5b20*/  VIADD R7, R8, UR37 ;  /* 0x0000002508077c36 */ /* 0x000fe20008000000 */
[----:B------:R-:W-:Y:S01]  /*5b30*/  ULDC.64 UR4, c[0x0][0x650] ;  /* 0x0001940000047ab9 */ /* 0x000fe20000000a00 */
[----:B------:R-:W-:Y:S01]  /*5b40*/  IMAD.U32 R8, RZ, RZ, UR37 ;  /* 0x00000025ff087e24 */ /* 0x000fe2000f8e00ff */
[----:B------:R-:W-:Y:S01]  /*5b50*/  UISETP.GE.U32.AND UP0, UPT, UR37, 0x5, UPT ;  /* 0x000000052500788c */ /* 0x000fe2000bf06070 */
[----:B------:R-:W-:Y:S01]  /*5b60*/  BSSY B1, `(.L_x_107) ;  /* 0x000006b000017945 */ /* 0x000fe20003800000 */
[----:B------:R-:W-:Y:S01]  /*5b70*/  ISETP.GT.U32.AND P1, PT, R7, 0x4, PT ;  /* 0x000000040700780c */ /* 0x000fe20003f24070 */
[----:B------:R-:W-:Y:S01]  /*5b80*/  IMAD.MOV.U32 R22, RZ, RZ, -0x1 ;  /* 0xffffffffff167424 */ /* 0x000fe200078e00ff */
[----:B------:R-:W-:Y:S01]  /*5b90*/  PRMT R10, RZ, 0x7610, R10 ;  /* 0x00007610ff0a7816 */ /* 0x000fe2000000000a */
[----:B------:R-:W-:Y:S01]  /*5ba0*/  IMAD.MOV.U32 R18, RZ, RZ, -0x1 ;  /* 0xffffffffff127424 */ /* 0x000fe200078e00ff */
[----:B------:R-:W-:Y:S01]  /*5bb0*/  ISETP.LT.U32.AND P1, PT, R8, 0x5, P1 ;  /* 0x000000050800780c */ /* 0x000fe20000f21070 */
[----:B------:R-:W-:Y:S01]  /*5bc0*/  IMAD.MOV.U32 R19, RZ, RZ, -0x1 ;  /* 0xffffffffff137424 */ /* 0x000fe200078e00ff */
[----:B------:R-:W-:Y:S01]  /*5bd0*/  PLOP3.LUT P3, PT, PT, PT, UP0, 0x80, 0x0 ;  /* 0x000000000000781c */ /* 0x000fe20003f6f008 */
[----:B------:R-:W0:Y:S01]  /*5be0*/  @P4 S2R R5, SR_CgaCtaId ;  /* 0x0000000000054919 */ /* 0x000e220000008800 */
[----:B------:R-:W-:-:S04]  /*5bf0*/  @P4 MOV R4, 0x400 ;  /* 0x0000040000044802 */ /* 0x000fc80000000f00 */
[----:B0-----:R-:W-:Y:S01]  /*5c00*/  @P4 LEA R6, R5, R4, 0x18 ;  /* 0x0000000405064211 */ /* 0x001fe200078ec0ff */
[----:B------:R-:W-:Y:S01]  /*5c10*/  IMAD.WIDE.U32 R4, R7, -0x33333333, RZ ;  /* 0xcccccccd07047825 */ /* 0x000fe200078e00ff */
[----:B------:R-:W-:Y:S02]  /*5c20*/  SEL R4, RZ, 0x1, !P1 ;  /* 0x00000001ff047807 */ /* 0x000fe40004800000 */
[----:B------:R0:W-:Y:S02]  /*5c30*/  @P4 SYNCS.ARRIVE.TRANS64.A1T0 RZ, [R6+URZ+0x88], RZ ;  /* 0x000088ff06ff49a7 */ /* 0x0001e4000810003f */
[----:B------:R-:W-:Y:S02]  /*5c40*/  LOP3.LUT R3, R3, R4, RZ, 0x3c, !PT ;  /* 0x0000000403037212 */ /* 0x000fe400078e3cff */
[----:B------:R-:W-:Y:S02]  /*5c50*/  PRMT R4, RZ, 0x7610, R4 ;  /* 0x00007610ff047816 */ /* 0x000fe40000000004 */
[----:B0-----:R-:W-:-:S04]  /*5c60*/  SHF.R.U32.HI R6, RZ, 0x2, R5 ;  /* 0x00000002ff067819 */ /* 0x001fc80000011605 */
[----:B------:R-:W-:Y:S01]  /*5c70*/  @P3 LOP3.LUT R3, R3, 0x1, R6, 0x78, !PT ;  /* 0x0000000103033812 */ /* 0x000fe200078e7806 */
[----:B------:R-:W-:Y:S01]  /*5c80*/  IMAD R8, R6, -0x5, R7 ;  /* 0xfffffffb06087824 */ /* 0x000fe200078e0207 */
[----:B--2---:R-:W-:-:S04]  /*5c90*/  IADD3 R16, P4, R16, R20, RZ ;  /* 0x0000001410107210 */ /* 0x004fc80007f9e0ff */
[----:B------:R-:W-:Y:S01]  /*5ca0*/  ISETP.GE.U32.AND P1, PT, R16, UR4, PT ;  /* 0x0000000410007c0c */ /* 0x000fe2000bf26070 */
[----:B------:R-:W-:-:S05]  /*5cb0*/  IMAD.X R17, R17, 0x1, R0, P4 ;  /* 0x0000000111117824 */ /* 0x000fca00020e0600 */
[----:B------:R-:W-:-:S13]  /*5cc0*/  ISETP.GE.U32.AND.EX P1, PT, R17, UR5, PT, P1 ;  /* 0x0000000511007c0c */ /* 0x000fda000bf26110 */
[----:B------:R-:W-:Y:S05]  /*5cd0*/  @P1 BRA `(.L_x_108) ;  /* 0x00000004004c1947 */ /* 0x000fea0003800000 */
[----:B------:R-:W0:Y:S01]  /*5ce0*/  S2R R12, SR_CTAID.X ;  /* 0x00000000000c7919 */ /* 0x000e220000002500 */
[----:B------:R-:W-:Y:S01]  /*5cf0*/  ULDC.64 UR4, c[0x0][0x628] ;  /* 0x00018a0000047ab9 */ /* 0x000fe20000000a00 */
[----:B------:R-:W1:Y:S01]  /*5d00*/  LDC R13, c[0x0][0x144] ;  /* 0x00005100ff0d7b82 */ /* 0x000e620000000800 */
[----:B------:R-:W-:Y:S01]  /*5d10*/  ISETP.NE.U32.AND P1, PT, RZ, UR4, PT ;  /* 0x00000004ff007c0c */ /* 0x000fe2000bf25070 */
[----:B------:R-:W2:Y:S01]  /*5d20*/  S2R R11, SR_CTAID.Y ;  /* 0x00000000000b7919 */ /* 0x000ea20000002600 */
[----:B------:R-:W-:Y:S01]  /*5d30*/  ULDC UR6, c[0x0][0x150] ;  /* 0x0000540000067ab9 */ /* 0x000fe20000000800 */
[----:B------:R-:W-:Y:S01]  /*5d40*/  ULDC UR7, c[0x0][0x630] ;  /* 0x00018c0000077ab9 */ /* 0x000fe20000000800 */
[----:B------:R-:W-:Y:S01]  /*5d50*/  ISETP.NE.AND.EX P1, PT, RZ, UR5, PT, P1 ;  /* 0x00000005ff007c0c */ /* 0x000fe2000bf25310 */
[----:B------:R-:W-:Y:S01]  /*5d60*/  IMAD.MOV.U32 R4, RZ, RZ, R16 ;  /* 0x000000ffff047224 */ /* 0x000fe200078e0010 */
[----:B0-----:R-:W-:-:S05]  /*5d70*/  I2FP.F32.U32 R5, R12 ;  /* 0x0000000c00057245 */ /* 0x001fca0000201000 */
[----:B------:R-:W-:Y:S01]  /*5d80*/  FMUL R14, R5, UR6 ;  /* 0x00000006050e7c20 */ /* 0x000fe20008400000 */
[----:B------:R-:W-:-:S05]  /*5d90*/  IMAD.MOV.U32 R5, RZ, RZ, R17 ;  /* 0x000000ffff057224 */ /* 0x000fca00078e0011 */
[----:B--2---:R-:W-:Y:S05]  /*5da0*/  @!P1 BRA `(.L_x_109) ;  /* 0x0000000000289947 */ /* 0x004fea0003800000 */
[----:B------:R-:W-:Y:S02]  /*5db0*/  ULDC UR6, c[0x0][0x634] ;  /* 0x00018d0000067ab9 */ /* 0x000fe40000000800 */
[----:B------:R-:W-:-:S05]  /*5dc0*/  IADD3 R5, P1, R16, UR6, RZ ;  /* 0x0000000610057c10 */ /* 0x000fca000ff3e0ff */
[----:B------:R-:W-:-:S04]  /*5dd0*/  IMAD.X R15, RZ, RZ, R17, P1 ;  /* 0x000000ffff0f7224 */ /* 0x000fc800008e0611 */
[----:B------:R-:W-:-:S04]  /*5de0*/  IMAD.WIDE.U32 R6, R15, UR4, RZ ;  /* 0x000000040f067c25 */ /* 0x000fc8000f8e00ff */
[----:B------:R-:W-:-:S04]  /*5df0*/  IMAD.WIDE.U32 R6, P1, R5, UR5, R6 ;  /* 0x0000000505067c25 */ /* 0x000fc8000f820006 */
[----:B------:R-:W-:-:S04]  /*5e00*/  IMAD.WIDE.U32 R4, R5, UR4, RZ ;  /* 0x0000000405047c25 */ /* 0x000fc8000f8e00ff */
[----:B------:R-:W-:Y:S01]  /*5e10*/  IMAD.MOV.U32 R4, RZ, RZ, R7 ;  /* 0x000000ffff047224 */ /* 0x000fe200078e0007 */
[----:B------:R-:W-:Y:S01]  /*5e20*/  IADD3 RZ, P3, R5, R6, RZ ;  /* 0x0000000605ff7210 */ /* 0x000fe20007f7e0ff */
[----:B------:R-:W-:-:S04]  /*5e30*/  IMAD.X R5, RZ, RZ, RZ, P1 ;  /* 0x000000ffff057224 */ /* 0x000fc800008e06ff */
[----:B------:R-:W-:-:S08]  /*5e40*/  IMAD.WIDE.U32.X R4, R15, UR5, R4, P3 ;  /* 0x000000050f047c25 */ /* 0x000fd000098e0404 */
.L_x_109:
[--C-:B------:R-:W-:Y:S01]  /*5e50*/  SHF.R.U64 R19, R4, UR7, R5.reuse ;  /* 0x0000000704137c19 */ /* 0x100fe20008001205 */
[----:B------:R-:W0:Y:S01]  /*5e60*/  F2I.U32.TRUNC.NTZ R14, R14 ;  /* 0x0000000e000e7305 */ /* 0x000e22000020f000 */
[----:B------:R-:W-:Y:S01]  /*5e70*/  SHF.R.U32.HI R4, RZ, UR7, R5 ;  /* 0x00000007ff047c19 */ /* 0x000fe20008011605 */
[----:B------:R-:W-:Y:S01]  /*5e80*/  ULDC.64 UR4, c[0x0][0x620] ;  /* 0x0001880000047ab9 */ /* 0x000fe20000000a00 */
[----:B------:R-:W-:Y:S01]  /*5e90*/  IADD3 R7, P1, RZ, -R19, RZ ;  /* 0x80000013ff077210 */ /* 0x000fe20007f3e0ff */
[----:B------:R-:W-:Y:S01]  /*5ea0*/  ULDC.64 UR6, c[0x0][0x640] ;  /* 0x0001900000067ab9 */ /* 0x000fe20000000a00 */
[----:B------:R-:W2:Y:S03]  /*5eb0*/  LDC R18, c[0x0][0x148] ;  /* 0x00005200ff127b82 */ /* 0x000ea60000000800 */
[----:B------:R-:W-:Y:S01]  /*5ec0*/  IMAD.X R4, RZ, RZ, ~R4, P1 ;  /* 0x000000ffff047224 */ /* 0x000fe200008e0e04 */
[----:B------:R-:W-:-:S03]  /*5ed0*/  ISETP.NE.U32.AND P1, PT, RZ, UR6, PT ;  /* 0x00000006ff007c0c */ /* 0x000fc6000bf25070 */
[----:B------:R-:W-:Y:S01]  /*5ee0*/  IMAD R6, R4, UR4, RZ ;  /* 0x0000000404067c24 */ /* 0x000fe2000f8e02ff */
[----:B------:R-:W-:Y:S01]  /*5ef0*/  ISETP.NE.AND.EX P1, PT, RZ, UR7, PT, P1 ;  /* 0x00000007ff007c0c */ /* 0x000fe2000bf25310 */
[----:B------:R-:W-:Y:S01]  /*5f00*/  IMAD.WIDE.U32 R4, R7, UR4, R16 ;  /* 0x0000000407047c25 */ /* 0x000fe2000f8e0010 */
[----:B------:R-:W-:-:S03]  /*5f10*/  ULDC UR4, c[0x0][0x618] ;  /* 0x0001860000047ab9 */ /* 0x000fc60000000800 */
[----:B------:R-:W-:Y:S01]  /*5f20*/  IMAD R7, R7, UR5, R6 ;  /* 0x0000000507077c24 */ /* 0x000fe2000f8e0206 */
[----:B------:R-:W-:Y:S01]  /*5f30*/  ULDC UR5, c[0x0][0x154] ;  /* 0x0000550000057ab9 */ /* 0x000fe20000000800 */
[----:B0-----:R-:W-:Y:S02]  /*5f40*/  IMAD.MOV R6, RZ, RZ, -R14 ;  /* 0x000000ffff067224 */ /* 0x001fe400078e0a0e */
[----:B------:R-:W-:Y:S02]  /*5f50*/  IMAD.IADD R5, R5, 0x1, R7 ;  /* 0x0000000105057824 */ /* 0x000fe400078e0207 */
[----:B-1----:R-:W-:Y:S01]  /*5f60*/  IMAD R12, R13, R6, R12 ;  /* 0x000000060d0c7224 */ /* 0x002fe200078e020c */
[----:B------:R-:W-:Y:S02]  /*5f70*/  I2FP.F32.U32 R6, R11 ;  /* 0x0000000b00067245 */ /* 0x000fe40000201000 */
[--C-:B------:R-:W-:Y:S02]  /*5f80*/  SHF.R.U64 R13, R4, UR4, R5.reuse ;  /* 0x00000004040d7c19 */ /* 0x100fe40008001205 */
[----:B------:R-:W-:Y:S01]  /*5f90*/  SHF.R.U32.HI R4, RZ, UR4, R5 ;  /* 0x00000004ff047c19 */ /* 0x000fe20008011605 */
[----:B------:R-:W-:Y:S01]  /*5fa0*/  FMUL R6, R6, UR5 ;  /* 0x0000000506067c20 */ /* 0x000fe20008400000 */
[----:B------:R-:W-:-:S02]  /*5fb0*/  ULDC UR4, c[0x0][0x608] ;  /* 0x0001820000047ab9 */ /* 0x000fc40000000800 */
[--C-:B------:R-:W-:Y:S01]  /*5fc0*/  SHF.R.U64 R15, R13, UR4, R4.reuse ;  /* 0x000000040d0f7c19 */ /* 0x100fe20008001204 */
[----:B------:R0:W1:Y:S01]  /*5fd0*/  F2I.U32.TRUNC.NTZ R20, R6 ;  /* 0x0000000600147305 */ /* 0x000062000020f000 */
[----:B------:R-:W-:Y:S01]  /*5fe0*/  SHF.R.U32.HI R4, RZ, UR4, R4 ;  /* 0x00000004ff047c19 */ /* 0x000fe20008011604 */
[----:B------:R-:W-:-:S03]  /*5ff0*/  ULDC UR4, c[0x0][0x658] ;  /* 0x0001960000047ab9 */ /* 0x000fc60000000800 */
[--C-:B------:R-:W-:Y:S02]  /*6000*/  SHF.R.U64 R14, R15, UR4, R4.reuse ;  /* 0x000000040f0e7c19 */ /* 0x100fe40008001204 */
[----:B------:R-:W-:-:S03]  /*6010*/  SHF.R.U32.HI R21, RZ, UR4, R4 ;  /* 0x00000004ff157c19 */ /* 0x000fc60008011604 */
[----:B------:R-:W-:Y:S02]  /*6020*/  IMAD.MOV.U32 R4, RZ, RZ, R14 ;  /* 0x000000ffff047224 */ /* 0x000fe400078e000e */
[----:B------:R-:W-:Y:S01]  /*6030*/  IMAD.MOV.U32 R5, RZ, RZ, R21 ;  /* 0x000000ffff057224 */ /* 0x000fe200078e0015 */
[----:B0-----:R-:W-:Y:S06]  /*6040*/  @!P1 BRA `(.L_x_110) ;  /* 0x0000000000289947 */ /* 0x001fec0003800000 */
        /* <DEDUP_REMOVED lines=10> */
.L_x_110:
[----:B------:R-:W-:Y:S01]  /*60f0*/  ISETP.NE.AND P1, PT, R2, 0x1, PT ;  /* 0x000000010200780c */ /* 0x000fe20003f25270 */
[----:B------:R-:W-:Y:S01]  /*6100*/  ULDC UR4, c[0x0][0x648] ;  /* 0x0001920000047ab9 */ /* 0x000fe20000000800 */
[----:B------:R-:W-:Y:S01]  /*6110*/  LOP3.LUT R15, R15, UR22, RZ, 0xc0, !PT ;  /* 0x000000160f0f7c12 */ /* 0x000fe2000f8ec0ff */
[----:B-1----:R-:W-:Y:S01]  /*6120*/  IMAD.MOV R20, RZ, RZ, -R20 ;  /* 0x000000ffff147224 */ /* 0x002fe200078e0a14 */
[----:B------:R-:W-:Y:S01]  /*6130*/  SHF.R.U64 R4, R4, UR4, R5 ;  /* 0x0000000404047c19 */ /* 0x000fe20008001205 */
[----:B------:R-:W-:Y:S01]  /*6140*/  ULDC UR4, c[0x0][0x638] ;  /* 0x00018e0000047ab9 */ /* 0x000fe20000000800 */
[----:B------:R-:W-:Y:S01]  /*6150*/  LOP3.LUT R13, R13, UR13, RZ, 0xc0, !PT ;  /* 0x0000000d0d0d7c12 */ /* 0x000fe2000f8ec0ff */
[----:B------:R-:W-:Y:S02]  /*6160*/  ULDC UR5, c[0x0][0x610] ;  /* 0x0001840000057ab9 */ /* 0x000fe40000000800 */
[----:B------:R-:W-:Y:S02]  /*6170*/  IMAD.MOV R5, RZ, RZ, -R4 ;  /* 0x000000ffff057224 */ /* 0x000fe400078e0a04 */
[----:B------:R-:W-:-:S02]  /*6180*/  IMAD R15, R4, UR21, R15 ;  /* 0x00000015040f7c24 */ /* 0x000fc4000f8e020f */
[----:B--2---:R-:W-:Y:S02]  /*6190*/  @P1 IMAD R12, R18, R20, R11 ;  /* 0x00000014120c1224 */ /* 0x004fe400078e020b */
[----:B------:R-:W-:Y:S01]  /*61a0*/  IMAD R14, R5, UR4, R14 ;  /* 0x00000004050e7c24 */ /* 0x000fe2000f8e020e */
[----:B------:R-:W-:Y:S01]  /*61b0*/  ULDC UR4, c[0x0][0x600] ;  /* 0x0001800000047ab9 */ /* 0x000fe20000000800 */
[----:B------:R-:W-:Y:S02]  /*61c0*/  IMAD R12, R15, UR5, R12 ;  /* 0x000000050f0c7c24 */ /* 0x000fe4000f8e020c */
[----:B------:R-:W-:Y:S02]  /*61d0*/  IMAD R5, R14, UR4, R13 ;  /* 0x000000040e057c24 */ /* 0x000fe4000f8e020d */
[----:B------:R-:W-:-:S03]  /*61e0*/  IMAD.MOV.U32 R4, RZ, RZ, 0x1 ;  /* 0x00000001ff047424 */ /* 0x000fc600078e00ff */
[----:B------:R-:W-:Y:S02]  /*61f0*/  SEL R18, R5, R12, !P1 ;  /* 0x0000000c05127207 */ /* 0x000fe40004800000 */
[----:B------:R-:W-:-:S07]  /*6200*/  SEL R22, R12, R5, !P1 ;  /* 0x000000050c167207 */ /* 0x000fce0004800000 */
.L_x_108:
[----:B------:R-:W-:Y:S05]  /*6210*/  BSYNC B1 ;  /* 0x0000000000017941 */ /* 0x000fea0003800000 */
.L_x_107:
[----:B------:R-:W-:-:S13]  /*6220*/  LOP3.LUT P1, RZ, R4, 0xff, RZ, 0xc0, !PT ;  /* 0x000000ff04ff7812 */ /* 0x000fda000782c0ff */
[----:B------:R-:W-:Y:S05]  /*6230*/  @P1 BRA `(.L_x_111) ;  /* 0xfffffff000c01947 */ /* 0x000fea000383ffff */
[----:B------:R-:W-:Y:S05]  /*6240*/  BSYNC B0 ;  /* 0x0000000000007941 */ /* 0x000fea0003800000 */
.L_x_99:
[----:B------:R-:W-:-:S03]  /*6250*/  UMOV UR4, 0xffffffff ;  /* 0xffffffff00047882 */ /* 0x000fc60000000000 */
[----:B------:R-:W-:Y:S05]  /*6260*/  BRA.DIV UR4, `(.L_x_112) ;  /* 0x00000006046c7947 */ /* 0x000fea000b800000 */
[----:B------:R-:W-:-:S13]  /*6270*/  ELECT P6, URZ, PT ;  /* 0x00000000003f782f */ /* 0x000fda00038c0000 */
.L_x_129:
[----:B------:R-:W-:Y:S04]  /*6280*/  BSSY B0, `(.L_x_113) ;  /* 0x0000034000007945 */ /* 0x000fe80003800000 */
[----:B------:R-:W-:Y:S05]  /*6290*/  @!P6 BRA `(.L_x_114) ;  /* 0x0000000000c8e947 */ /* 0x000fea0003800000 */
[----:B------:R-:W-:-:S04]  /*62a0*/  LOP3.LUT R23, R23, 0x2, RZ, 0xfc, !PT ;  /* 0x0000000217177812 */ /* 0x000fc800078efcff */
[----:B------:R-:W-:-:S13]  /*62b0*/  ISETP.NE.AND P0, PT, R23, 0x3, PT ;  /* 0x000000031700780c */ /* 0x000fda0003f05270 */
[----:B------:R-:W-:Y:S05]  /*62c0*/  @!P0 BRA `(.L_x_115) ;  /* 0x0000000000048947 */ /* 0x000fea0003800000 */
[----:B------:R-:W-:Y:S01]  /*62d0*/  BPT.TRAP 0x1 ;  /* 0x000000040000795c */ /* 0x000fe20000300000 */
.L_x_115:
[----:B------:R-:W0:Y:S01]  /*62e0*/  S2R R5, SR_CgaCtaId ;  /* 0x0000000000057919 */ /* 0x000e220000008800 */
[----:B------:R-:W-:Y:S02]  /*62f0*/  MOV R0, 0x400 ;  /* 0x0000040000007802 */ /* 0x000fe40000000f00 */
[----:B------:R-:W-:Y:S02]  /*6300*/  SHF.L.U32 R2, R3, 0x1f, RZ ;  /* 0x0000001f03027819 */ /* 0x000fe400000006ff */
[----:B0-----:R-:W-:-:S05]  /*6310*/  LEA R5, R5, R0, 0x18 ;  /* 0x0000000005057211 */ /* 0x001fca00078ec0ff */
[----:B------:R-:W-:-:S04]  /*6320*/  VIADD R5, R5, 0x28 ;  /* 0x0000002805057836 */ /* 0x000fc80000000000 */
[C---:B------:R-:W-:Y:S02]  /*6330*/  IMAD R7, R8.reuse, 0x8, R5 ;  /* 0x0000000808077824 */ /* 0x040fe400078e0205 */
[----:B------:R-:W-:Y:S02]  /*6340*/  VIADD R8, R8, 0x1 ;  /* 0x0000000108087836 */ /* 0x000fe40000000000 */
[----:B------:R-:W0:Y:S03]  /*6350*/  SYNCS.PHASECHK.TRANS64.TRYWAIT P0, [R7+URZ], R2 ;  /* 0x00000002070075a7 */ /* 0x000e26000800017f */
[----:B------:R-:W-:-:S04]  /*6360*/  ISETP.NE.AND P1, PT, R8, 0x5, PT ;  /* 0x000000050800780c */ /* 0x000fc80003f25270 */
[----:B------:R-:W-:Y:S02]  /*6370*/  SEL R0, RZ, 0x1, P1 ;  /* 0x00000001ff007807 */ /* 0x000fe40000800000 */
[----:B------:R-:W-:Y:S02]  /*6380*/  SEL R8, R8, RZ, P1 ;  /* 0x000000ff08087207 */ /* 0x000fe40000800000 */
[----:B------:R-:W-:-:S03]  /*6390*/  LOP3.LUT R9, R3, R0, RZ, 0x3c, !PT ;  /* 0x0000000003097212 */ /* 0x000fc600078e3cff */
[----:B------:R-:W-:Y:S01]  /*63a0*/  IMAD R6, R8, 0x8, R5 ;  /* 0x0000000808067824 */ /* 0x000fe200078e0205 */
[----:B------:R-:W-:Y:S01]  /*63b0*/  SHF.L.U32 R3, R9, 0x1f, RZ ;  /* 0x0000001f09037819 */ /* 0x000fe200000006ff */
[----:B0-----:R-:W-:Y:S06]  /*63c0*/  @!P0 BRA `(.L_x_116) ;  /* 0x0000000400348947 */ /* 0x001fec0003800000 */
.L_x_130:
[----:B------:R-:W1:Y:S01]  /*63d0*/  SYNCS.PHASECHK.TRANS64.TRYWAIT P0, [R6+URZ], R3 ;  /* 0x00000003060075a7 */ /* 0x000e62000800017f */
[----:B------:R-:W-:-:S05]  /*63e0*/  VIADD R0, R8, 0x1 ;  /* 0x0000000108007836 */ /* 0x000fca0000000000 */
[----:B------:R-:W-:-:S04]  /*63f0*/  ISETP.NE.AND P1, PT, R0, 0x5, PT ;  /* 0x000000050000780c */ /* 0x000fc80003f25270 */
[----:B0-----:R-:W-:Y:S02]  /*6400*/  SEL R2, RZ, 0x1, P1 ;  /* 0x00000001ff027807 */ /* 0x001fe40000800000 */
[----:B------:R-:W-:Y:S02]  /*6410*/  SEL R0, R0, RZ, P1 ;  /* 0x000000ff00007207 */ /* 0x000fe40000800000 */
[----:B------:R-:W-:-:S03]  /*6420*/  LOP3.LUT R9, R9, R2, RZ, 0x3c, !PT ;  /* 0x0000000209097212 */ /* 0x000fc600078e3cff */
[----:B------:R-:W-:Y:S01]  /*6430*/  IMAD R7, R0, 0x8, R5 ;  /* 0x0000000800077824 */ /* 0x000fe200078e0205 */
[----:B------:R-:W-:Y:S01]  /*6440*/  SHF.L.U32 R4, R9, 0x1f, RZ ;  /* 0x0000001f09047819 */ /* 0x000fe200000006ff */
[----:B-1----:R-:W-:Y:S06]  /*6450*/  @!P0 BRA `(.L_x_117) ;  /* 0x0000000400248947 */ /* 0x002fec0003800000 */
.L_x_131:
[----:B------:R-:W1:Y:S01]  /*6460*/  SYNCS.PHASECHK.TRANS64.TRYWAIT P0, [R7+URZ], R4 ;  /* 0x00000004070075a7 */ /* 0x000e62000800017f */
[----:B------:R-:W-:-:S05]  /*6470*/  VIADD R0, R0, 0x1 ;  /* 0x0000000100007836 */ /* 0x000fca0000000000 */
[----:B------:R-:W-:-:S04]  /*6480*/  ISETP.NE.AND P1, PT, R0, 0x5, PT ;  /* 0x000000050000780c */ /* 0x000fc80003f25270 */
[----:B------:R-:W-:Y:S02]  /*6490*/  SEL R2, RZ, 0x1, P1 ;  /* 0x00000001ff027807 */ /* 0x000fe40000800000 */
[----:B------:R-:W-:Y:S02]  /*64a0*/  SEL R0, R0, RZ, P1 ;  /* 0x000000ff00007207 */ /* 0x000fe40000800000 */
[----:B------:R-:W-:-:S03]  /*64b0*/  LOP3.LUT R9, R9, R2, RZ, 0x3c, !PT ;  /* 0x0000000209097212 */ /* 0x000fc600078e3cff */
[----:B0-----:R-:W-:Y:S01]  /*64c0*/  IMAD R6, R0, 0x8, R5 ;  /* 0x0000000800067824 */ /* 0x001fe200078e0205 */
[----:B------:R-:W-:Y:S01]  /*64d0*/  SHF.L.U32 R3, R9, 0x1f, RZ ;  /* 0x0000001f09037819 */ /* 0x000fe200000006ff */
[----:B-1----:R-:W-:Y:S06]  /*64e0*/  @!P0 BRA `(.L_x_118) ;  /* 0x0000000400148947 */ /* 0x002fec0003800000 */
.L_x_132:
[----:B------:R-:W1:Y:S01]  /*64f0*/  SYNCS.PHASECHK.TRANS64.TRYWAIT P0, [R6+URZ], R3 ;  /* 0x00000003060075a7 */ /* 0x000e62000800017f */
[----:B------:R-:W-:-:S05]  /*6500*/  VIADD R0, R0, 0x1 ;  /* 0x0000000100007836 */ /* 0x000fca0000000000 */
[----:B------:R-:W-:-:S04]  /*6510*/  ISETP.NE.AND P1, PT, R0, 0x5, PT ;  /* 0x000000050000780c */ /* 0x000fc80003f25270 */
[----:B------:R-:W-:Y:S02]  /*6520*/  SEL R2, RZ, 0x1, P1 ;  /* 0x00000001ff027807 */ /* 0x000fe40000800000 */
[----:B------:R-:W-:Y:S02]  /*6530*/  SEL R0, R0, RZ, P1 ;  /* 0x000000ff00007207 */ /* 0x000fe40000800000 */
[----:B------:R-:W-:Y:S01]  /*6540*/  LOP3.LUT R2, R9, R2, RZ, 0x3c, !PT ;  /* 0x0000000209027212 */ /* 0x000fe200078e3cff */
[----:B-1----:R-:W-:Y:S06]  /*6550*/  @!P0 BRA `(.L_x_119) ;  /* 0x00000004000c8947 */ /* 0x002fec0003800000 */
.L_x_133:
[----:B------:R-:W-:Y:S01]  /*6560*/  IMAD R5, R0, 0x8, R5 ;  /* 0x0000000800057824 */ /* 0x000fe200078e0205 */
[----:B------:R-:W-:-:S07]  /*6570*/  SHF.L.U32 R0, R2, 0x1f, RZ ;  /* 0x0000001f02007819 */ /* 0x000fce00000006ff */
.L_x_120:
[----:B--2---:R2:W3:Y:S02]  /*6580*/  SYNCS.PHASECHK.TRANS64.TRYWAIT P0, [R5+URZ], R0 ;  /* 0x00000000050075a7 */ /* 0x0044e4000800017f */
[----:B---3--:R-:W-:Y:S05]  /*6590*/  @!P0 NANOSLEEP.SYNCS 0x989680 ;  /* 0x009896800000895d */ /* 0x008fea0003900000 */
[----:B------:R-:W3:Y:S02]  /*65a0*/  @!P0 SYNCS.PHASECHK.TRANS64 P0, [R5+URZ], R0 ;  /* 0x00000000050085a7 */ /* 0x000ee4000800007f */
[----:B---3--:R-:W-:Y:S05]  /*65b0*/  @!P0 BRA `(.L_x_120) ;  /* 0xfffffffc00f08947 */ /* 0x008fea000383ffff */
.L_x_114:
[----:B------:R-:W-:Y:S05]  /*65c0*/  BSYNC B0 ;  /* 0x0000000000007941 */ /* 0x000fea0003800000 */
.L_x_113:
[----:B------:R-:W-:Y:S05]  /*65d0*/  EXIT ;  /* 0x000000000000794d */ /* 0x000fea0003800000 */
.L_x_15:
[----:B0-----:R-:W-:-:S04]  /*65e0*/  IMAD.U32 R3, RZ, RZ, UR43 ;  /* 0x0000002bff037e24 */ /* 0x001fc8000f8e00ff */
[----:B------:R0:W1:Y:S03]  /*65f0*/  SYNCS.PHASECHK.TRANS64.TRYWAIT P0, [R3+URZ+-0x8], R0 ;  /* 0xfffff800030075a7 */ /* 0x000066000800017f */
[----:B-1----:R-:W-:Y:S05]  /*6600*/  @!P0 NANOSLEEP.SYNCS 0x989680 ;  /* 0x009896800000895d */ /* 0x002fea0003900000 */
[----:B------:R-:W1:Y:S02]  /*6610*/  @!P0 SYNCS.PHASECHK.TRANS64 P0, [R3+URZ+-0x8], R0 ;  /* 0xfffff800030085a7 */ /* 0x000e64000800007f */
[----:B-1----:R-:W-:Y:S05]  /*6620*/  @!P0 BRA `(.L_x_15) ;  /* 0xfffffffc00ec8947 */ /* 0x002fea000383ffff */
[----:B------:R-:W-:Y:S05]  /*6630*/  BRA `(.L_x_121) ;  /* 0xffffffac00ec7947 */ /* 0x000fea000383ffff */
.L_x_20:
[----:B-1----:R1:W2:Y:S02]  /*6640*/  SYNCS.PHASECHK.TRANS64.TRYWAIT P1, [R3+URZ], R0 ;  /* 0x00000000030075a7 */ /* 0x0022a4000802017f */
[----:B--2---:R-:W-:Y:S05]  /*6650*/  @!P1 NANOSLEEP.SYNCS 0x989680 ;  /* 0x009896800000995d */ /* 0x004fea0003900000 */
[----:B------:R-:W2:Y:S02]  /*6660*/  @!P1 SYNCS.PHASECHK.TRANS64 P1, [R3+URZ], R0 ;  /* 0x00000000030095a7 */ /* 0x000ea4000802007f */
[----:B--2---:R-:W-:Y:S05]  /*6670*/  @!P1 BRA `(.L_x_20) ;  /* 0xfffffffc00f09947 */ /* 0x004fea000383ffff */
[----:B------:R-:W-:Y:S05]  /*6680*/  BRA `(.L_x_19) ;  /* 0xffffffb000587947 */ /* 0x000fea000383ffff */
.L_x_25:
[----:B-1----:R-:W-:-:S04]  /*6690*/  IMAD.U32 R4, RZ, RZ, UR6 ;  /* 0x00000006ff047e24 */ /* 0x002fc8000f8e00ff */
[----:B------:R1:W2:Y:S03]  /*66a0*/  SYNCS.PHASECHK.TRANS64.TRYWAIT P1, [R4+URZ], R3 ;  /* 0x00000003040075a7 */ /* 0x0002a6000802017f */
[----:B--2---:R-:W-:Y:S05]  /*66b0*/  @!P1 NANOSLEEP.SYNCS 0x989680 ;  /* 0x009896800000995d */ /* 0x004fea0003900000 */
[----:B------:R-:W2:Y:S02]  /*66c0*/  @!P1 SYNCS.PHASECHK.TRANS64 P1, [R4+URZ], R3 ;  /* 0x00000003040095a7 */ /* 0x000ea4000802007f */
[----:B--2---:R-:W-:Y:S05]  /*66d0*/  @!P1 BRA `(.L_x_25) ;  /* 0xfffffffc00ec9947 */ /* 0x004fea000383ffff */
[----:B------:R-:W-:Y:S05]  /*66e0*/  BRA `(.L_x_24) ;  /* 0xffffffb800607947 */ /* 0x000fea000383ffff */
.L_x_31:
[----:B0-----:R-:W-:-:S04]  /*66f0*/  IMAD.U32 R3, RZ, RZ, UR43 ;  /* 0x0000002bff037e24 */ /* 0x001fc8000f8e00ff */
[----:B------:R0:W1:Y:S03]  /*6700*/  SYNCS.PHASECHK.TRANS64.TRYWAIT P0, [R3+URZ+0x8], R0 ;  /* 0x00000800030075a7 */ /* 0x000066000800017f */
[----:B-1----:R-:W-:Y:S05]  /*6710*/  @!P0 NANOSLEEP.SYNCS 0x989680 ;  /* 0x009896800000895d */ /* 0x002fea0003900000 */
[----:B------:R-:W1:Y:S02]  /*6720*/  @!P0 SYNCS.PHASECHK.TRANS64 P0, [R3+URZ+0x8], R0 ;  /* 0x00000800030085a7 */ /* 0x000e64000800007f */
[----:B-1----:R-:W-:Y:S05]  /*6730*/  @!P0 BRA `(.L_x_31) ;  /* 0xfffffffc00ec8947 */ /* 0x002fea000383ffff */
[----:B------:R-:W-:Y:S05]  /*6740*/  BRA `(.L_x_122) ;  /* 0xffffffc000dc7947 */ /* 0x000fea000383ffff */
.L_x_100:
[----:B------:R-:W-:Y:S01]  /*6750*/  BSSY B1, `(.L_x_123) ;  /* 0x0000006000017945 */ /* 0x000fe20003800000 */
[----:B------:R-:W-:-:S07]  /*6760*/  IMAD.MOV.U32 R15, RZ, RZ, -0x1 ;  /* 0xffffffffff0f7424 */ /* 0x000fce00078e00ff */
[----:B-----5:R-:W-:Y:S05]  /*6770*/  WARPSYNC.COLLECTIVE R15, `(.L_x_124) ;  /* 0x000000000f0c7348 */ /* 0x020fea0003c00000 */
[----:B------:R-:W-:Y:S02]  /*6780*/  ELECT P6, UR62, PT ;  /* 0x00000000003e782f */ /* 0x000fe400038c0000 */
[----:B------:R-:W-:Y:S01]  /*6790*/  MOV R14, UR62 ;  /* 0x0000003e000e7c02 */ /* 0x000fe20008000f00 */
[----:B-----5:R-:W-:Y:S10]  /*67a0*/  ENDCOLLECTIVE ;  /* 0x000000000000791b */ /* 0x020ff40003800000 */
.L_x_124:
[----:B------:R-:W-:Y:S05]  /*67b0*/  BSYNC B1 ;  /* 0x0000000000017941 */ /* 0x000fea0003800000 */
.L_x_123:
[----:B------:R-:W-:Y:S05]  /*67c0*/  BRA `(.L_x_125) ;  /* 0xffffffec00687947 */ /* 0x000fea000383ffff */
.L_x_103:
[----:B-1----:R1:W2:Y:S02]  /*67d0*/  SYNCS.PHASECHK.TRANS64.TRYWAIT P1, [R11+URZ+0x28], R6 ;  /* 0x000028060b0075a7 */ /* 0x0022a4000802017f */
[----:B--2---:R-:W-:Y:S05]  /*67e0*/  @!P1 NANOSLEEP.SYNCS 0x989680 ;  /* 0x009896800000995d */ /* 0x004fea0003900000 */
[----:B------:R-:W2:Y:S02]  /*67f0*/  @!P1 SYNCS.PHASECHK.TRANS64 P1, [R11+URZ+0x28], R6 ;  /* 0x000028060b0095a7 */ /* 0x000ea4000802007f */
[----:B--2---:R-:W-:Y:S05]  /*6800*/  @!P1 BRA `(.L_x_103) ;  /* 0xfffffffc00f09947 */ /* 0x004fea000383ffff */
[----:B------:R-:W-:Y:S05]  /*6810*/  BRA `(.L_x_126) ;  /* 0xffffffec009c7947 */ /* 0x000fea000383ffff */
.L_x_112:
[----:B------:R-:W-:Y:S01]  /*6820*/  BSSY B0, `(.L_x_127) ;  /* 0x0000006000007945 */ /* 0x000fe20003800000 */
[----:B------:R-:W-:-:S07]  /*6830*/  IMAD.MOV.U32 R15, RZ, RZ, -0x1 ;  /* 0xffffffffff0f7424 */ /* 0x000fce00078e00ff */
[----:B-----5:R-:W-:Y:S05]  /*6840*/  WARPSYNC.COLLECTIVE R15, `(.L_x_128) ;  /* 0x000000000f0c7348 */ /* 0x020fea0003c00000 */
[----:B------:R-:W-:Y:S02]  /*6850*/  ELECT P6, UR62, PT ;  /* 0x00000000003e782f */ /* 0x000fe400038c0000 */
[----:B------:R-:W-:Y:S01]  /*6860*/  MOV R14, UR62 ;  /* 0x0000003e000e7c02 */ /* 0x000fe20008000f00 */
[----:B-----5:R-:W-:Y:S10]  /*6870*/  ENDCOLLECTIVE ;  /* 0x000000000000791b */ /* 0x020ff40003800000 */
.L_x_128:
[----:B------:R-:W-:Y:S05]  /*6880*/  BSYNC B0 ;  /* 0x0000000000007941 */ /* 0x000fea0003800000 */
.L_x_127:
[----:B------:R-:W-:Y:S05]  /*6890*/  BRA `(.L_x_129) ;  /* 0xfffffff800787947 */ /* 0x000fea000383ffff */
.L_x_116:
[----:B0-----:R0:W1:Y:S02]  /*68a0*/  SYNCS.PHASECHK.TRANS64.TRYWAIT P0, [R7+URZ], R2 ;  /* 0x00000002070075a7 */ /* 0x001064000800017f */
[----:B-1----:R-:W-:Y:S05]  /*68b0*/  @!P0 NANOSLEEP.SYNCS 0x989680 ;  /* 0x009896800000895d */ /* 0x002fea0003900000 */
[----:B------:R-:W1:Y:S02]  /*68c0*/  @!P0 SYNCS.PHASECHK.TRANS64 P0, [R7+URZ], R2 ;  /* 0x00000002070085a7 */ /* 0x000e64000800007f */
[----:B-1----:R-:W-:Y:S05]  /*68d0*/  @!P0 BRA `(.L_x_116) ;  /* 0xfffffffc00f08947 */ /* 0x002fea000383ffff */
[----:B------:R-:W-:Y:S05]  /*68e0*/  BRA `(.L_x_130) ;  /* 0xfffffff800b87947 */ /* 0x000fea000383ffff */
.L_x_117:
[----:B0-----:R0:W1:Y:S02]  /*68f0*/  SYNCS.PHASECHK.TRANS64.TRYWAIT P0, [R6+URZ], R3 ;  /* 0x00000003060075a7 */ /* 0x001064000800017f */
[----:B-1----:R-:W-:Y:S05]  /*6900*/  @!P0 NANOSLEEP.SYNCS 0x989680 ;  /* 0x009896800000895d */ /* 0x002fea0003900000 */
[----:B------:R-:W1:Y:S02]  /*6910*/  @!P0 SYNCS.PHASECHK.TRANS64 P0, [R6+URZ], R3 ;  /* 0x00000003060085a7 */ /* 0x000e64000800007f */
[----:B-1----:R-:W-:Y:S05]  /*6920*/  @!P0 BRA `(.L_x_117) ;  /* 0xfffffffc00f08947 */ /* 0x002fea000383ffff */
[----:B------:R-:W-:Y:S05]  /*6930*/  BRA `(.L_x_131) ;  /* 0xfffffff800c87947 */ /* 0x000fea000383ffff */
.L_x_118:
[----:B0-----:R0:W1:Y:S02]  /*6940*/  SYNCS.PHASECHK.TRANS64.TRYWAIT P0, [R7+URZ], R4 ;  /* 0x00000004070075a7 */ /* 0x001064000800017f */
[----:B-1----:R-:W-:Y:S05]  /*6950*/  @!P0 NANOSLEEP.SYNCS 0x989680 ;  /* 0x009896800000895d */ /* 0x002fea0003900000 */
[----:B------:R-:W1:Y:S02]  /*6960*/  @!P0 SYNCS.PHASECHK.TRANS64 P0, [R7+URZ], R4 ;  /* 0x00000004070085a7 */ /* 0x000e64000800007f */
[----:B-1----:R-:W-:Y:S05]  /*6970*/  @!P0 BRA `(.L_x_118) ;  /* 0xfffffffc00f08947 */ /* 0x002fea000383ffff */
[----:B------:R-:W-:Y:S05]  /*6980*/  BRA `(.L_x_132) ;  /* 0xfffffff800d87947 */ /* 0x000fea000383ffff */
.L_x_119:
[----:B-1----:R1:W2:Y:S02]  /*6990*/  SYNCS.PHASECHK.TRANS64.TRYWAIT P0, [R6+URZ], R3 ;  /* 0x00000003060075a7 */ /* 0x0022a4000800017f */
[----:B--2---:R-:W-:Y:S05]  /*69a0*/  @!P0 NANOSLEEP.SYNCS 0x989680 ;  /* 0x009896800000895d */ /* 0x004fea0003900000 */
[----:B------:R-:W2:Y:S02]  /*69b0*/  @!P0 SYNCS.PHASECHK.TRANS64 P0, [R6+URZ], R3 ;  /* 0x00000003060085a7 */ /* 0x000ea4000800007f */
[----:B--2---:R-:W-:Y:S05]  /*69c0*/  @!P0 BRA `(.L_x_119) ;  /* 0xfffffffc00f08947 */ /* 0x004fea000383ffff */
[----:B------:R-:W-:Y:S05]  /*69d0*/  BRA `(.L_x_133) ;  /* 0xfffffff800e07947 */ /* 0x000fea000383ffff */
.L_x_134:
[----:B------:R-:W-:-:S00]  /*69e0*/  BRA `(.L_x_134) ;  /* 0xfffffffc00fc7947 */ /* 0x000fc0000383ffff */
[----:B------:R-:W-:-:S00]  /*69f0*/  NOP ;  /* 0x0000000000007918 */ /* 0x000fc00000000000 */
        /* <DEDUP_REMOVED lines=8> */
.L_x_135:


//--------------------- .nv.global.init           --------------------------
	.section	.nv.global.init,"aw",@progbits
.nv.global.init:
	.type		$str$22,@object
	.size		$str$22,($str$23 - $str$22)
$str$22:
        /*0000*/ 	.byte	0x6b, 0x5f, 0x74, 0x69, 0x6c, 0x65, 0x5f, 0x63, 0x6f, 0x75, 0x6e, 0x74, 0x20, 0x3e, 0x3d, 0x20
        /*0010*/ 	.byte	0x31, 0x00
	.type		$str$23,@object
	.size		$str$23,(__unnamed_1 - $str$23)
$str$23:
        /*0012*/ 	.byte	0x2f, 0x74, 0x6d, 0x70, 0x2f, 0x63, 0x75, 0x74, 0x6c, 0x61, 0x73, 0x73, 0x5f, 0x73, 0x77, 0x65
        /*0022*/ 	.byte	0x65, 0x70, 0x5f, 0x73, 0x72, 0x63, 0x2f, 0x69, 0x6e, 0x63, 0x6c, 0x75, 0x64, 0x65, 0x2f, 0x63
        /*0032*/ 	.byte	0x75, 0x74, 0x6c, 0x61, 0x73, 0x73, 0x2f, 0x67, 0x65, 0x6d, 0x6d, 0x2f, 0x63, 0x6f, 0x6c, 0x6c
        /*0042*/ 	.byte	0x65, 0x63, 0x74, 0x69, 0x76, 0x65, 0x2f, 0x73, 0x6d, 0x39, 0x30, 0x5f, 0x6d, 0x6d, 0x61, 0x5f
        /*0052*/ 	.byte	0x74, 0x6d, 0x61, 0x5f, 0x67, 0x6d, 0x6d, 0x61, 0x5f, 0x73, 0x73, 0x5f, 0x77, 0x61, 0x72, 0x70
        /*0062*/ 	.byte	0x73, 0x70, 0x65, 0x63, 0x69, 0x61, 0x6c, 0x69, 0x7a, 0x65, 0x64, 0x2e, 0x68, 0x70, 0x70, 0x00
	.type		__unnamed_1,@object
	.size		__unnamed_1,(.L_0 - __unnamed_1)
__unnamed_1:
        /*0072*/ 	.byte	0x76, 0x6f, 0x69, 0x64, 0x20, 0x63, 0x75, 0x74, 0x6c, 0x61, 0x73, 0x73, 0x3a, 0x3a, 0x67, 0x65
        /* <DEDUP_REMOVED lines=176> */
        /*0b82*/ 	.byte	0x64, 0x65, 0x6e, 0x74, 0x69, 0x74, 0x79, 0x5d, 0x00
.L_0:


//--------------------- .nv.shared._ZN7cutlass13device_kernelINS_4gemm6kernel13GemmUniversalIN4cute5tupleIJiiiiEEENS1_10collective13CollectiveMmaINS1_34MainloopSm90TmaGmmaWarpSpecializedILi5ENS5_IJNS4_1CILi1EEESB_SB_EEENS1_32KernelTmaWarpSpecializedPingpongEEENS5_IJNSA_ILi64EEESF_NSA_ILi128EEEEEENS_10tfloat32_tENS5_IJlSB_lEEESI_SJ_NS4_8TiledMMAINS4_8MMA_AtomIJNS4_4SM904GMMA29MMA_64x64x8_F32TF32TF32_SS_TNILNSN_7ScaleInE1ELSP_1EEEEEENS4_6LayoutISC_NS5_IJNSA_ILi0EEEST_ST_EEEEENS5_IJNS4_10UnderscoreESW_SW_EEEEENS4_13SM90_TMA_LOADENS4_14ComposedLayoutINS4_7SwizzleILi3ELi4ELi3EEENS4_18smem_ptr_flag_bitsILi32EEENSS_INS5_IJNSA_ILi8EEENSA_ILi32EEEEEENS5_IJS16_SB_EEEEEEEvNS4_8identityESZ_S1A_vS1B_EENS_8epilogue10collective6detail29Sm90TmaWarpSpecializedAdapterINS1E_15DefaultEpilogueISI_SJ_SJ_NS1D_6thread17LinearCombinationISI_Li1EffLNS1I_9ScaleType4KindE0ELNS_15FloatRoundStyleE2ESI_EENS1_15EpilogueDefaultEEEEEvvEEEEvNT_6ParamsE --------------------------
	.section	.nv.shared._ZN7cutlass13device_kernelINS_4gemm6kernel13GemmUniversalIN4cute5tupleIJiiiiEEENS1_10collective13CollectiveMmaINS1_34MainloopSm90TmaGmmaWarpSpecializedILi5ENS5_IJNS4_1CILi1EEESB_SB_EEENS1_32KernelTmaWarpSpecializedPingpongEEENS5_IJNSA_ILi64EEESF_NSA_ILi128EEEEEENS_10tfloat32_tENS5_IJlSB_lEEESI_SJ_NS4_8TiledMMAINS4_8MMA_AtomIJNS4_4SM904GMMA29MMA_64x64x8_F32TF32TF32_SS_TNILNSN_7ScaleInE1ELSP_1EEEEEENS4_6LayoutISC_NS5_IJNSA_ILi0EEEST_ST_EEEEENS5_IJNS4_10UnderscoreESW_SW_EEEEENS4_13SM90_TMA_LOADENS4_14ComposedLayoutINS4_7SwizzleILi3ELi4ELi3EEENS4_18smem_ptr_flag_bitsILi32EEENSS_INS5_IJNSA_ILi8EEENSA_ILi32EEEEEENS5_IJS16_SB_EEEEEEEvNS4_8identityESZ_S1A_vS1B_EENS_8epilogue10collective6detail29Sm90TmaWarpSpecializedAdapterINS1E_15DefaultEpilogueISI_SJ_SJ_NS1D_6thread17LinearCombinationISI_Li1EffLNS1I_9ScaleType4KindE0ELNS_15FloatRoundStyleE2ESI_EENS1_15EpilogueDefaultEEEEEvvEEEEvNT_6ParamsE,"aw",@nobits
	.sectionflags	@""
	.align	16
	.zero		1024


//--------------------- .nv.shared.reserved.0     --------------------------
	.section	.nv.shared.reserved.0,"aw",@nobits
	.weak		__nv_reservedSMEM_offset_0_alias
	.size		__nv_reservedSMEM_offset_0_alias, 0, 0
	.other		__nv_reservedSMEM_offset_0_alias,@"STO_CUDA_RESERVED_SHARED STV_DEFAULT"
__nv_reservedSMEM_offset_0_alias:
	.zero		0


//--------------------- .nv.global                --------------------------
	.section	.nv.global,"aw",@nobits
.nv.global:
	.type		_ZN39_INTERNAL_2367248a_4_k_cu_2c3457d4_60024cute1_E,@object
	.size		_ZN39_INTERNAL_2367248a_4_k_cu_2c3457d4_60024cute1_E,(_ZN39_INTERNAL_2367248a_4_k_cu_2c3457d4_60024cuda3std3__45__cpo6cbeginE - _ZN39_INTERNAL_2367248a_4_k_cu_2c3457d4_60024cute1_E)
_ZN39_INTERNAL_2367248a_4_k_cu_2c3457d4_60024cute1_E:
	.zero		1
	.type		_ZN39_INTERNAL_2367248a_4_k_cu_2c3457d4_60024cuda3std3__45__cpo6cbeginE,@object
	.size		_ZN39_INTERNAL_2367248a_4_k_cu_2c3457d4_60024cuda3std3__45__cpo6cbeginE,(_ZN39_INTERNAL_2367248a_4_k_cu_2c3457d4_60024cuda3std3__48in_placeE - _ZN39_INTERNAL_2367248a_4_k_cu_2c3457d4_60024cuda3std3__45__cpo6cbeginE)
_ZN39_INTERNAL_2367248a_4_k_cu_2c3457d4_60024cuda3std3__45__cpo6cbeginE:
	.zero		1
	.type		_ZN39_INTERNAL_2367248a_4_k_cu_2c3457d4_60024cuda3std3__48in_placeE,@object
	.size		_ZN39_INTERNAL_2367248a_4_k_cu_2c3457d4_60024cuda3std3__48in_placeE,(_ZN39_INTERNAL_2367248a_4_k_cu_2c3457d4_60024cuda3std6ranges3__45__cpo9iter_moveE - _ZN39_INTERNAL_2367248a_4_k_cu_2c3457d4_60024cuda3std3__48in_placeE)
_ZN39_INTERNAL_2367248a_4_k_cu_2c3457d4_60024cuda3std3__48in_placeE:
	.zero		1
	.type		_ZN39_INTERNAL_2367248a_4_k_cu_2c3457d4_60024cuda3std6ranges3__45__cpo9iter_moveE,@object
	.size		_ZN39_INTERNAL_2367248a_4_k_cu_2c3457d4_60024cuda3std6ranges3__45__cpo9iter_moveE,(_ZN39_INTERNAL_2367248a_4_k_cu_2c3457d4_60024cuda3std3__45__cpo5beginE - _ZN39_INTERNAL_2367248a_4_k_cu_2c3457d4_60024cuda3std6ranges3__45__cpo9iter_moveE)
_ZN39_INTERNAL_2367248a_4_k_cu_2c3457d4_60024cuda3std6ranges3__45__cpo9iter_moveE:
	.zero		1
	.type		_ZN39_INTERNAL_2367248a_4_k_cu_2c3457d4_60024cuda3std3__45__cpo5beginE,@object
	.size		_ZN39_INTERNAL_2367248a_4_k_cu_2c3457d4_60024cuda3std3__45__cpo5beginE,(_ZN39_INTERNAL_2367248a_4_k_cu_2c3457d4_60024cuda3std3__441_GLOBAL__N__2367248a_4_k_cu_2c3457d4_60026ignoreE - _ZN39_INTERNAL_2367248a_4_k_cu_2c3457d4_60024cuda3std3__45__cpo5beginE)
_ZN39_INTERNAL_2367248a_4_k_cu_2c3457d4_60024cuda3std3__45__cpo5beginE:
	.zero		1
	.type		_ZN39_INTERNAL_2367248a_4_k_cu_2c3457d4_60024cuda3std3__441_GLOBAL__N__2367248a_4_k_cu_2c3457d4_60026ignoreE,@object
	.size		_ZN39_INTERNAL_2367248a_4_k_cu_2c3457d4_60024cuda3std3__441_GLOBAL__N__2367248a_4_k_cu_2c3457d4_60026ignoreE,(_ZN39_INTERNAL_2367248a_4_k_cu_2c3457d4_60024cute7productE - _ZN39_INTERNAL_2367248a_4_k_cu_2c3457d4_60024cuda3std3__441_GLOBAL__N__2367248a_4_k_cu_2c3457d4_60026ignoreE)
_ZN39_INTERNAL_2367248a_4_k_cu_2c3457d4_60024cuda3std3__441_GLOBAL__N__2367248a_4_k_cu_2c3457d4_60026ignoreE:
	.zero		1
	.type		_ZN39_INTERNAL_2367248a_4_k_cu_2c3457d4_60024cute7productE,@object
	.size		_ZN39_INTERNAL_2367248a_4_k_cu_2c3457d4_60024cute7productE,(_ZN39_INTERNAL_2367248a_4_k_cu_2c3457d4_60024cuda3std3__45__cpo3endE - _ZN39_INTERNAL_2367248a_4_k_cu_2c3457d4_60024cute7productE)
_ZN39_INTERNAL_2367248a_4_k_cu_2c3457d4_60024cute7productE:
	.zero		1
	.type		_ZN39_INTERNAL_2367248a_4_k_cu_2c3457d4_60024cuda3std3__45__cpo3endE,@object
	.size		_ZN39_INTERNAL_2367248a_4_k_cu_2c3457d4_60024cuda3std3__45__cpo3endE,(_ZN39_INTERNAL_2367248a_4_k_cu_2c3457d4_60024cuda3std3__419piecewise_constructE - _ZN39_INTERNAL_2367248a_4_k_cu_2c3457d4_60024cuda3std3__45__cpo3endE)
_ZN39_INTERNAL_2367248a_4_k_cu_2c3457d4_60024cuda3std3__45__cpo3endE:
	.zero		1
	.type		_ZN39_INTERNAL_2367248a_4_k_cu_2c3457d4_60024cuda3std3__419piecewise_constructE,@object
	.size		_ZN39_INTERNAL_2367248a_4_k_cu_2c3457d4_60024cuda3std3__419piecewise_constructE,(_ZN39_INTERNAL_2367248a_4_k_cu_2c3457d4_60024cuda3std3__45__cpo4cendE - _ZN39_INTERNAL_2367248a_4_k_cu_2c3457d4_60024cuda3std3__419piecewise_constructE)
_ZN39_INTERNAL_2367248a_4_k_cu_2c3457d4_60024cuda3std3__419piecewise_constructE:
	.zero		1
	.type		_ZN39_INTERNAL_2367248a_4_k_cu_2c3457d4_60024cuda3std3__45__cpo4cendE,@object
	.size		_ZN39_INTERNAL_2367248a_4_k_cu_2c3457d4_60024cuda3std3__45__cpo4cendE,(_ZN39_INTERNAL_2367248a_4_k_cu_2c3457d4_60024cuda3std6ranges3__45__cpo4swapE - _ZN39_INTERNAL_2367248a_4_k_cu_2c3457d4_60024cuda3std3__45__cpo4cendE)
_ZN39_INTERNAL_2367248a_4_k_cu_2c3457d4_60024cuda3std3__45__cpo4cendE:
	.zero		1
	.type		_ZN39_INTERNAL_2367248a_4_k_cu_2c3457d4_60024cuda3std6ranges3__45__cpo4swapE,@object
	.size		_ZN39_INTERNAL_2367248a_4_k_cu_2c3457d4_60024cuda3std6ranges3__45__cpo4swapE,(.L_8 - _ZN39_INTERNAL_2367248a_4_k_cu_2c3457d4_60024cuda3std6ranges3__45__cpo4swapE)
_ZN39_INTERNAL_2367248a_4_k_cu_2c3457d4_60024cuda3std6ranges3__45__cpo4swapE:
	.zero		1
.L_8:


//--------------------- .nv.constant0._ZN7cutlass13device_kernelINS_4gemm6kernel13GemmUniversalIN4cute5tupleIJiiiiEEENS1_10collective13CollectiveMmaINS1_34MainloopSm90TmaGmmaWarpSpecializedILi5ENS5_IJNS4_1CILi1EEESB_SB_EEENS1_32KernelTmaWarpSpecializedPingpongEEENS5_IJNSA_ILi64EEESF_NSA_ILi128EEEEEENS_10tfloat32_tENS5_IJlSB_lEEESI_SJ_NS4_8TiledMMAINS4_8MMA_AtomIJNS4_4SM904GMMA29MMA_64x64x8_F32TF32TF32_SS_TNILNSN_7ScaleInE1ELSP_1EEEEEENS4_6LayoutISC_NS5_IJNSA_ILi0EEEST_ST_EEEEENS5_IJNS4_10UnderscoreESW_SW_EEEEENS4_13SM90_TMA_LOADENS4_14ComposedLayoutINS4_7SwizzleILi3ELi4ELi3EEENS4_18smem_ptr_flag_bitsILi32EEENSS_INS5_IJNSA_ILi8EEENSA_ILi32EEEEEENS5_IJS16_SB_EEEEEEEvNS4_8identityESZ_S1A_vS1B_EENS_8epilogue10collective6detail29Sm90TmaWarpSpecializedAdapterINS1E_15DefaultEpilogueISI_SJ_SJ_NS1D_6thread17LinearCombinationISI_Li1EffLNS1I_9ScaleType4KindE0ELNS_15FloatRoundStyleE2ESI_EENS1_15EpilogueDefaultEEEEEvvEEEEvNT_6ParamsE --------------------------
	.section	.nv.constant0._ZN7cutlass13device_kernelINS_4gemm6kernel13GemmUniversalIN4cute5tupleIJiiiiEEENS1_10collective13CollectiveMmaINS1_34MainloopSm90TmaGmmaWarpSpecializedILi5ENS5_IJNS4_1CILi1EEESB_SB_EEENS1_32KernelTmaWarpSpecializedPingpongEEENS5_IJNSA_ILi64EEESF_NSA_ILi128EEEEEENS_10tfloat32_tENS5_IJlSB_lEEESI_SJ_NS4_8TiledMMAINS4_8MMA_AtomIJNS4_4SM904GMMA29MMA_64x64x8_F32TF32TF32_SS_TNILNSN_7ScaleInE1ELSP_1EEEEEENS4_6LayoutISC_NS5_IJNSA_ILi0EEEST_ST_EEEEENS5_IJNS4_10UnderscoreESW_SW_EEEEENS4_13SM90_TMA_LOADENS4_14ComposedLayoutINS4_7SwizzleILi3ELi4ELi3EEENS4_18smem_ptr_flag_bitsILi32EEENSS_INS5_IJNSA_ILi8EEENSA_ILi32EEEEEENS5_IJS16_SB_EEEEEEEvNS4_8identityESZ_S1A_vS1B_EENS_8epilogue10collective6detail29Sm90TmaWarpSpecializedAdapterINS1E_15DefaultEpilogueISI_SJ_SJ_NS1D_6thread17LinearCombinationISI_Li1EffLNS1I_9ScaleType4KindE0ELNS_15FloatRoundStyleE2ESI_EENS1_15EpilogueDefaultEEEEEvvEEEEvNT_6ParamsE,"a",@progbits
	.sectionflags	@""
	.align	4
.nv.constant0._ZN7cutlass13device_kernelINS_4gemm6kernel13GemmUniversalIN4cute5tupleIJiiiiEEENS1_10collective13CollectiveMmaINS1_34MainloopSm90TmaGmmaWarpSpecializedILi5ENS5_IJNS4_1CILi1EEESB_SB_EEENS1_32KernelTmaWarpSpecializedPingpongEEENS5_IJNSA_ILi64EEESF_NSA_ILi128EEEEEENS_10tfloat32_tENS5_IJlSB_lEEESI_SJ_NS4_8TiledMMAINS4_8MMA_AtomIJNS4_4SM904GMMA29MMA_64x64x8_F32TF32TF32_SS_TNILNSN_7ScaleInE1ELSP_1EEEEEENS4_6LayoutISC_NS5_IJNSA_ILi0EEEST_ST_EEEEENS5_IJNS4_10UnderscoreESW_SW_EEEEENS4_13SM90_TMA_LOADENS4_14ComposedLayoutINS4_7SwizzleILi3ELi4ELi3EEENS4_18smem_ptr_flag_bitsILi32EEENSS_INS5_IJNSA_ILi8EEENSA_ILi32EEEEEENS5_IJS16_SB_EEEEEEEvNS4_8identityESZ_S1A_vS1B_EENS_8epilogue10collective6detail29Sm90TmaWarpSpecializedAdapterINS1E_15DefaultEpilogueISI_SJ_SJ_NS1D_6thread17LinearCombinationISI_Li1EffLNS1I_9ScaleType4KindE0ELNS_15FloatRoundStyleE2ESI_EENS1_15EpilogueDefaultEEEEEvvEEEEvNT_6ParamsE:
	.zero		1664


//--------------------- SYMBOLS --------------------------

	.type		.nv.reservedSmem.offset0,@object
	.size		.nv.reservedSmem.offset0,0x4
	.type		__assertfail,@function
